//
// Generated by NVIDIA NVVM Compiler
//
// Compiler Build ID: CL-36424714
// Cuda compilation tools, release 13.0, V13.0.88
// Based on NVVM 20.0.0
//

.version 9.0
.target sm_100
.address_size 64

	// .globl	_Z6DBSCANPfPiS0_S0_S0_S0_Pb
.extern .func  (.param .b32 func_retval0) vprintf
(
	.param .b64 vprintf_param_0,
	.param .b64 vprintf_param_1
)
;
.const .align 4 .u32 minPts = 4;
.const .align 4 .f32 eps = 0f3FC00000;
// _ZZ6DBSCANPfPiS0_S0_S0_S0_PbE7pointID has been demoted
// _ZZ6DBSCANPfPiS0_S0_S0_S0_PbE9neighbors has been demoted
// _ZZ6DBSCANPfPiS0_S0_S0_S0_PbE14neighborsCount has been demoted
// _ZZ6DBSCANPfPiS0_S0_S0_S0_PbE7chainID has been demoted
// _ZZ6DBSCANPfPiS0_S0_S0_S0_PbE9processed has been demoted
.global .align 1 .b8 $str[14] = {80, 111, 105, 110, 116, 32, 37, 100, 58, 32, 37, 100, 10};

.visible .entry _Z6DBSCANPfPiS0_S0_S0_S0_Pb(
	.param .u64 .ptr .align 1 _Z6DBSCANPfPiS0_S0_S0_S0_Pb_param_0,
	.param .u64 .ptr .align 1 _Z6DBSCANPfPiS0_S0_S0_S0_Pb_param_1,
	.param .u64 .ptr .align 1 _Z6DBSCANPfPiS0_S0_S0_S0_Pb_param_2,
	.param .u64 .ptr .align 1 _Z6DBSCANPfPiS0_S0_S0_S0_Pb_param_3,
	.param .u64 .ptr .align 1 _Z6DBSCANPfPiS0_S0_S0_S0_Pb_param_4,
	.param .u64 .ptr .align 1 _Z6DBSCANPfPiS0_S0_S0_S0_Pb_param_5,
	.param .u64 .ptr .align 1 _Z6DBSCANPfPiS0_S0_S0_S0_Pb_param_6
)
{
	.reg .pred 	%p<119>;
	.reg .b16 	%rs<19>;
	.reg .b32 	%r<161>;
	.reg .b32 	%f<29>;
	.reg .b64 	%rd<129>;
	// demoted variable
	.shared .align 4 .u32 _ZZ6DBSCANPfPiS0_S0_S0_S0_PbE7pointID;
	// demoted variable
	.shared .align 4 .b8 _ZZ6DBSCANPfPiS0_S0_S0_S0_PbE9neighbors[4096];
	// demoted variable
	.shared .align 4 .u32 _ZZ6DBSCANPfPiS0_S0_S0_S0_PbE14neighborsCount;
	// demoted variable
	.shared .align 4 .u32 _ZZ6DBSCANPfPiS0_S0_S0_S0_PbE7chainID;
	// demoted variable
	.shared .align 1 .u8 _ZZ6DBSCANPfPiS0_S0_S0_S0_PbE9processed;
	ld.param.u64 	%rd21, [_Z6DBSCANPfPiS0_S0_S0_S0_Pb_param_0];
	ld.param.u64 	%rd22, [_Z6DBSCANPfPiS0_S0_S0_S0_Pb_param_1];
	ld.param.u64 	%rd23, [_Z6DBSCANPfPiS0_S0_S0_S0_Pb_param_2];
	ld.param.u64 	%rd24, [_Z6DBSCANPfPiS0_S0_S0_S0_Pb_param_3];
	ld.param.u64 	%rd25, [_Z6DBSCANPfPiS0_S0_S0_S0_Pb_param_4];
	ld.param.u64 	%rd26, [_Z6DBSCANPfPiS0_S0_S0_S0_Pb_param_6];
	cvta.to.global.u64 	%rd1, %rd21;
	cvta.to.global.u64 	%rd2, %rd26;
	cvta.to.global.u64 	%rd3, %rd25;
	cvta.to.global.u64 	%rd4, %rd22;
	cvta.to.global.u64 	%rd5, %rd23;
	cvta.to.global.u64 	%rd6, %rd24;
	mov.u32 	%r1, %ctaid.x;
	st.shared.u32 	[_ZZ6DBSCANPfPiS0_S0_S0_S0_PbE7chainID], %r1;
	mul.wide.u32 	%rd27, %r1, 4;
	add.s64 	%rd7, %rd6, %rd27;
	ld.global.u32 	%r2, [%rd7];
	setp.eq.s32 	%p17, %r2, 0;
	@%p17 bra 	$L__BB0_134;
	shl.b32 	%r64, %r1, 10;
	add.s32 	%r3, %r2, -1;
	add.s32 	%r65, %r3, %r64;
	mul.wide.s32 	%rd28, %r65, 4;
	add.s64 	%rd29, %rd5, %rd28;
	ld.global.u32 	%r4, [%rd29];
	st.shared.u32 	[_ZZ6DBSCANPfPiS0_S0_S0_S0_PbE7pointID], %r4;
	mov.b16 	%rs1, 0;
	st.shared.u8 	[_ZZ6DBSCANPfPiS0_S0_S0_S0_PbE9processed], %rs1;
	mov.u32 	%r158, %tid.x;
	setp.ne.s32 	%p18, %r158, 0;
	@%p18 bra 	$L__BB0_4;
	st.global.u32 	[%rd7], %r3;
	mul.wide.s32 	%rd30, %r4, 4;
	add.s64 	%rd31, %rd4, %rd30;
	ld.global.u32 	%r66, [%rd31];
	setp.eq.s32 	%p19, %r66, -1;
	@%p19 bra 	$L__BB0_4;
	mov.b16 	%rs2, 1;
	st.shared.u8 	[_ZZ6DBSCANPfPiS0_S0_S0_S0_PbE9processed], %rs2;
	bra.uni 	$L__BB0_134;
$L__BB0_4:
	bar.sync 	0;
	mov.b32 	%r67, 0;
	st.shared.u32 	[_ZZ6DBSCANPfPiS0_S0_S0_S0_PbE14neighborsCount], %r67;
	bar.sync 	0;
	ld.shared.u32 	%r6, [_ZZ6DBSCANPfPiS0_S0_S0_S0_PbE7pointID];
	shl.b32 	%r68, %r6, 1;
	ld.const.f32 	%f1, [eps];
	ld.const.u32 	%r7, [minPts];
	ld.shared.u32 	%r8, [_ZZ6DBSCANPfPiS0_S0_S0_S0_PbE7chainID];
	shl.b32 	%r9, %r8, 10;
	sub.s32 	%r69, 15, %r158;
	and.b32  	%r70, %r69, 128;
	setp.ne.s32 	%p20, %r70, 0;
	mul.wide.s32 	%rd32, %r68, 4;
	add.s64 	%rd8, %rd1, %rd32;
	mov.u32 	%r155, %r158;
	@%p20 bra 	$L__BB0_23;
	shl.b32 	%r71, %r158, 1;
	mul.wide.u32 	%rd33, %r71, 4;
	add.s64 	%rd34, %rd1, %rd33;
	ld.global.f32 	%f2, [%rd34];
	ld.global.f32 	%f3, [%rd34+4];
	ld.global.f32 	%f4, [%rd8];
	ld.global.f32 	%f5, [%rd8+4];
	sub.f32 	%f6, %f4, %f2;
	fma.rn.f32 	%f7, %f6, %f6, 0f00000000;
	sub.f32 	%f8, %f5, %f3;
	fma.rn.f32 	%f9, %f8, %f8, %f7;
	sqrt.rn.f32 	%f10, %f9;
	setp.gtu.f32 	%p21, %f10, %f1;
	@%p21 bra 	$L__BB0_22;
	atom.shared.add.u32 	%r10, [_ZZ6DBSCANPfPiS0_S0_S0_S0_PbE14neighborsCount], 1;
	ld.shared.u32 	%r72, [_ZZ6DBSCANPfPiS0_S0_S0_S0_PbE14neighborsCount];
	setp.lt.s32 	%p22, %r72, %r7;
	@%p22 bra 	$L__BB0_21;
	setp.eq.s32 	%p23, %r158, %r6;
	@%p23 bra 	$L__BB0_22;
	mul.wide.u32 	%rd35, %r158, 4;
	add.s64 	%rd9, %rd4, %rd35;
	atom.relaxed.global.cas.b32 	%r11, [%rd9], -1, %r8;
	mov.pred 	%p111, 0;
	setp.eq.s32 	%p25, %r11, -2;
	@%p25 bra 	$L__BB0_15;
	setp.ne.s32 	%p26, %r11, -1;
	@%p26 bra 	$L__BB0_14;
	mul.wide.s32 	%rd36, %r8, 4;
	add.s64 	%rd37, %rd6, %rd36;
	atom.global.add.u32 	%r12, [%rd37], 1;
	setp.lt.s32 	%p27, %r12, 1024;
	@%p27 bra 	$L__BB0_13;
	ld.param.u64 	%rd126, [_Z6DBSCANPfPiS0_S0_S0_S0_Pb_param_5];
	cvta.to.global.u64 	%rd38, %rd126;
	add.s64 	%rd40, %rd38, %rd36;
	atom.global.add.u32 	%r13, [%rd40], 1;
	setp.gt.s32 	%p28, %r13, 1023;
	@%p28 bra 	$L__BB0_22;
	add.s32 	%r73, %r9, %r13;
	mul.wide.s32 	%rd41, %r73, 4;
	add.s64 	%rd42, %rd3, %rd41;
	st.global.u32 	[%rd42], %r158;
	bra.uni 	$L__BB0_22;
$L__BB0_13:
	add.s32 	%r74, %r9, %r12;
	mul.wide.s32 	%rd43, %r74, 4;
	add.s64 	%rd44, %rd5, %rd43;
	st.global.u32 	[%rd44], %r158;
	bra.uni 	$L__BB0_22;
$L__BB0_14:
	setp.ne.s32 	%p111, %r11, %r8;
$L__BB0_15:
	setp.lt.s32 	%p29, %r11, 32;
	and.pred  	%p30, %p29, %p111;
	@%p30 bra 	$L__BB0_18;
	setp.ne.s32 	%p31, %r11, -2;
	@%p31 bra 	$L__BB0_22;
	atom.relaxed.global.cas.b32 	%r75, [%rd9], -2, %r8;
	bra.uni 	$L__BB0_22;
$L__BB0_18:
	setp.lt.s32 	%p32, %r11, %r8;
	@%p32 bra 	$L__BB0_20;
	shl.b32 	%r76, %r8, 5;
	add.s32 	%r77, %r76, %r11;
	cvt.u64.u32 	%rd45, %r77;
	add.s64 	%rd46, %rd2, %rd45;
	mov.b16 	%rs3, 1;
	st.global.u8 	[%rd46], %rs3;
	bra.uni 	$L__BB0_22;
$L__BB0_20:
	shl.b32 	%r78, %r11, 5;
	add.s32 	%r79, %r78, %r8;
	cvt.s64.s32 	%rd47, %r79;
	add.s64 	%rd48, %rd2, %rd47;
	mov.b16 	%rs4, 1;
	st.global.u8 	[%rd48], %rs4;
	bra.uni 	$L__BB0_22;
$L__BB0_21:
	shl.b32 	%r80, %r10, 2;
	mov.u32 	%r81, _ZZ6DBSCANPfPiS0_S0_S0_S0_PbE9neighbors;
	add.s32 	%r82, %r81, %r80;
	st.shared.u32 	[%r82], %r158;
$L__BB0_22:
	add.s32 	%r155, %r158, 128;
$L__BB0_23:
	mov.u32 	%r104, _ZZ6DBSCANPfPiS0_S0_S0_S0_PbE9neighbors;
	shl.b32 	%r99, %r8, 5;
	mul.wide.s32 	%rd64, %r8, 4;
	add.s64 	%rd65, %rd6, %rd64;
$L__BB0_24:
	mov.u32 	%r16, %r155;
	shl.b32 	%r83, %r16, 1;
	mul.wide.u32 	%rd49, %r83, 4;
	add.s64 	%rd10, %rd1, %rd49;
	ld.global.f32 	%f11, [%rd10];
	ld.global.f32 	%f12, [%rd10+4];
	ld.global.f32 	%f13, [%rd8];
	ld.global.f32 	%f14, [%rd8+4];
	sub.f32 	%f15, %f13, %f11;
	fma.rn.f32 	%f16, %f15, %f15, 0f00000000;
	sub.f32 	%f17, %f14, %f12;
	fma.rn.f32 	%f18, %f17, %f17, %f16;
	sqrt.rn.f32 	%f19, %f18;
	setp.gtu.f32 	%p33, %f19, %f1;
	mul.wide.u32 	%rd50, %r16, 4;
	add.s64 	%rd11, %rd4, %rd50;
	@%p33 bra 	$L__BB0_41;
	atom.shared.add.u32 	%r17, [_ZZ6DBSCANPfPiS0_S0_S0_S0_PbE14neighborsCount], 1;
	ld.shared.u32 	%r84, [_ZZ6DBSCANPfPiS0_S0_S0_S0_PbE14neighborsCount];
	setp.lt.s32 	%p34, %r84, %r7;
	@%p34 bra 	$L__BB0_40;
	setp.eq.s32 	%p35, %r16, %r6;
	@%p35 bra 	$L__BB0_41;
	atom.relaxed.global.cas.b32 	%r18, [%rd11], -1, %r8;
	mov.pred 	%p112, 0;
	setp.eq.s32 	%p37, %r18, -2;
	@%p37 bra 	$L__BB0_34;
	setp.ne.s32 	%p38, %r18, -1;
	@%p38 bra 	$L__BB0_33;
	atom.global.add.u32 	%r19, [%rd65], 1;
	setp.gt.s32 	%p39, %r19, 1023;
	@%p39 bra 	$L__BB0_31;
	add.s32 	%r86, %r9, %r19;
	mul.wide.s32 	%rd58, %r86, 4;
	add.s64 	%rd59, %rd5, %rd58;
	st.global.u32 	[%rd59], %r16;
	bra.uni 	$L__BB0_41;
$L__BB0_31:
	ld.param.u64 	%rd127, [_Z6DBSCANPfPiS0_S0_S0_S0_Pb_param_5];
	cvta.to.global.u64 	%rd53, %rd127;
	add.s64 	%rd55, %rd53, %rd64;
	atom.global.add.u32 	%r20, [%rd55], 1;
	setp.gt.s32 	%p40, %r20, 1023;
	@%p40 bra 	$L__BB0_41;
	add.s32 	%r85, %r9, %r20;
	mul.wide.s32 	%rd56, %r85, 4;
	add.s64 	%rd57, %rd3, %rd56;
	st.global.u32 	[%rd57], %r16;
	bra.uni 	$L__BB0_41;
$L__BB0_33:
	setp.ne.s32 	%p112, %r18, %r8;
$L__BB0_34:
	setp.gt.s32 	%p41, %r18, 31;
	not.pred 	%p42, %p112;
	or.pred  	%p43, %p41, %p42;
	@%p43 bra 	$L__BB0_38;
	setp.ge.s32 	%p45, %r18, %r8;
	@%p45 bra 	$L__BB0_37;
	shl.b32 	%r90, %r18, 5;
	add.s32 	%r91, %r90, %r8;
	cvt.s64.s32 	%rd62, %r91;
	add.s64 	%rd63, %rd2, %rd62;
	mov.b16 	%rs6, 1;
	st.global.u8 	[%rd63], %rs6;
	bra.uni 	$L__BB0_41;
$L__BB0_37:
	shl.b32 	%r88, %r8, 5;
	add.s32 	%r89, %r88, %r18;
	cvt.u64.u32 	%rd60, %r89;
	add.s64 	%rd61, %rd2, %rd60;
	mov.b16 	%rs5, 1;
	st.global.u8 	[%rd61], %rs5;
	bra.uni 	$L__BB0_41;
$L__BB0_38:
	setp.ne.s32 	%p44, %r18, -2;
	@%p44 bra 	$L__BB0_41;
	atom.relaxed.global.cas.b32 	%r87, [%rd11], -2, %r8;
	bra.uni 	$L__BB0_41;
$L__BB0_40:
	shl.b32 	%r92, %r17, 2;
	mov.u32 	%r93, _ZZ6DBSCANPfPiS0_S0_S0_S0_PbE9neighbors;
	add.s32 	%r94, %r93, %r92;
	st.shared.u32 	[%r94], %r16;
$L__BB0_41:
	ld.param.u64 	%rd128, [_Z6DBSCANPfPiS0_S0_S0_S0_Pb_param_5];
	cvta.to.global.u64 	%rd12, %rd128;
	add.s32 	%r21, %r16, 128;
	ld.global.f32 	%f20, [%rd10+1024];
	ld.global.f32 	%f21, [%rd10+1028];
	ld.global.f32 	%f22, [%rd8];
	ld.global.f32 	%f23, [%rd8+4];
	sub.f32 	%f24, %f22, %f20;
	fma.rn.f32 	%f25, %f24, %f24, 0f00000000;
	sub.f32 	%f26, %f23, %f21;
	fma.rn.f32 	%f27, %f26, %f26, %f25;
	sqrt.rn.f32 	%f28, %f27;
	setp.gtu.f32 	%p46, %f28, %f1;
	@%p46 bra 	$L__BB0_58;
	atom.shared.add.u32 	%r22, [_ZZ6DBSCANPfPiS0_S0_S0_S0_PbE14neighborsCount], 1;
	ld.shared.u32 	%r95, [_ZZ6DBSCANPfPiS0_S0_S0_S0_PbE14neighborsCount];
	setp.lt.s32 	%p47, %r95, %r7;
	@%p47 bra 	$L__BB0_57;
	setp.eq.s32 	%p48, %r21, %r6;
	@%p48 bra 	$L__BB0_58;
	atom.relaxed.global.cas.b32 	%r23, [%rd11+512], -1, %r8;
	mov.pred 	%p113, 0;
	setp.eq.s32 	%p50, %r23, -2;
	@%p50 bra 	$L__BB0_51;
	setp.ne.s32 	%p51, %r23, -1;
	@%p51 bra 	$L__BB0_50;
	atom.global.add.u32 	%r24, [%rd65], 1;
	setp.lt.s32 	%p52, %r24, 1024;
	@%p52 bra 	$L__BB0_49;
	add.s64 	%rd67, %rd12, %rd64;
	atom.global.add.u32 	%r25, [%rd67], 1;
	setp.gt.s32 	%p53, %r25, 1023;
	@%p53 bra 	$L__BB0_58;
	add.s32 	%r96, %r9, %r25;
	mul.wide.s32 	%rd68, %r96, 4;
	add.s64 	%rd69, %rd3, %rd68;
	st.global.u32 	[%rd69], %r21;
	bra.uni 	$L__BB0_58;
$L__BB0_49:
	add.s32 	%r97, %r9, %r24;
	mul.wide.s32 	%rd70, %r97, 4;
	add.s64 	%rd71, %rd5, %rd70;
	st.global.u32 	[%rd71], %r21;
	bra.uni 	$L__BB0_58;
$L__BB0_50:
	setp.ne.s32 	%p113, %r23, %r8;
$L__BB0_51:
	setp.lt.s32 	%p54, %r23, 32;
	and.pred  	%p55, %p54, %p113;
	@%p55 bra 	$L__BB0_54;
	setp.ne.s32 	%p56, %r23, -2;
	@%p56 bra 	$L__BB0_58;
	atom.relaxed.global.cas.b32 	%r98, [%rd11+512], -2, %r8;
	bra.uni 	$L__BB0_58;
$L__BB0_54:
	setp.lt.s32 	%p57, %r23, %r8;
	@%p57 bra 	$L__BB0_56;
	add.s32 	%r100, %r99, %r23;
	cvt.u64.u32 	%rd72, %r100;
	add.s64 	%rd73, %rd2, %rd72;
	mov.b16 	%rs7, 1;
	st.global.u8 	[%rd73], %rs7;
	bra.uni 	$L__BB0_58;
$L__BB0_56:
	shl.b32 	%r101, %r23, 5;
	add.s32 	%r102, %r101, %r8;
	cvt.s64.s32 	%rd74, %r102;
	add.s64 	%rd75, %rd2, %rd74;
	mov.b16 	%rs8, 1;
	st.global.u8 	[%rd75], %rs8;
	bra.uni 	$L__BB0_58;
$L__BB0_57:
	shl.b32 	%r103, %r22, 2;
	add.s32 	%r105, %r104, %r103;
	st.shared.u32 	[%r105], %r21;
$L__BB0_58:
	add.s32 	%r155, %r16, 256;
	setp.lt.u32 	%p58, %r16, 9744;
	@%p58 bra 	$L__BB0_24;
	bar.sync 	0;
	ld.shared.u32 	%r106, [_ZZ6DBSCANPfPiS0_S0_S0_S0_PbE14neighborsCount];
	setp.lt.s32 	%p59, %r106, %r7;
	@%p59 bra 	$L__BB0_132;
	ld.shared.u32 	%r27, [_ZZ6DBSCANPfPiS0_S0_S0_S0_PbE7chainID];
	ld.shared.u32 	%r107, [_ZZ6DBSCANPfPiS0_S0_S0_S0_PbE7pointID];
	mul.wide.s32 	%rd76, %r107, 4;
	add.s64 	%rd77, %rd4, %rd76;
	st.global.u32 	[%rd77], %r27;
	setp.ge.s32 	%p60, %r158, %r7;
	@%p60 bra 	$L__BB0_133;
	mul.wide.s32 	%rd78, %r27, 4;
	add.s64 	%rd13, %rd6, %rd78;
	add.s64 	%rd14, %rd12, %rd78;
	shl.b32 	%r28, %r27, 10;
	shl.b32 	%r29, %r27, 5;
	add.s32 	%r108, %r158, 128;
	max.s32 	%r109, %r7, %r108;
	not.b32 	%r110, %r158;
	add.s32 	%r30, %r109, %r110;
	and.b32  	%r111, %r30, 384;
	setp.eq.s32 	%p61, %r111, 384;
	@%p61 bra 	$L__BB0_77;
	shr.u32 	%r112, %r30, 7;
	add.s32 	%r113, %r112, 1;
	and.b32  	%r114, %r113, 3;
	shl.b32 	%r115, %r158, 2;
	mov.u32 	%r116, _ZZ6DBSCANPfPiS0_S0_S0_S0_PbE9neighbors;
	add.s32 	%r157, %r116, %r115;
	neg.s32 	%r156, %r114;
	shl.b32 	%r117, %r113, 7;
	and.b32  	%r118, %r117, 384;
	add.s32 	%r158, %r158, %r118;
$L__BB0_63:
	.pragma "nounroll";
	ld.shared.u32 	%r36, [%r157];
	mul.wide.s32 	%rd79, %r36, 4;
	add.s64 	%rd15, %rd4, %rd79;
	atom.relaxed.global.cas.b32 	%r37, [%rd15], -1, %r27;
	mov.pred 	%p114, 0;
	setp.eq.s32 	%p63, %r37, -2;
	@%p63 bra 	$L__BB0_70;
	setp.ne.s32 	%p64, %r37, -1;
	@%p64 bra 	$L__BB0_69;
	atom.global.add.u32 	%r38, [%rd13], 1;
	setp.lt.s32 	%p65, %r38, 1024;
	@%p65 bra 	$L__BB0_68;
	atom.global.add.u32 	%r39, [%rd14], 1;
	setp.gt.s32 	%p66, %r39, 1023;
	@%p66 bra 	$L__BB0_76;
	add.s32 	%r119, %r28, %r39;
	mul.wide.s32 	%rd80, %r119, 4;
	add.s64 	%rd81, %rd3, %rd80;
	st.global.u32 	[%rd81], %r36;
	bra.uni 	$L__BB0_76;
$L__BB0_68:
	add.s32 	%r120, %r28, %r38;
	mul.wide.s32 	%rd82, %r120, 4;
	add.s64 	%rd83, %rd5, %rd82;
	st.global.u32 	[%rd83], %r36;
	bra.uni 	$L__BB0_76;
$L__BB0_69:
	setp.ne.s32 	%p114, %r37, %r27;
$L__BB0_70:
	setp.lt.s32 	%p67, %r37, 32;
	and.pred  	%p68, %p67, %p114;
	@%p68 bra 	$L__BB0_73;
	setp.ne.s32 	%p69, %r37, -2;
	@%p69 bra 	$L__BB0_76;
	atom.relaxed.global.cas.b32 	%r121, [%rd15], -2, %r27;
	bra.uni 	$L__BB0_76;
$L__BB0_73:
	setp.lt.s32 	%p70, %r37, %r27;
	@%p70 bra 	$L__BB0_75;
	add.s32 	%r122, %r29, %r37;
	cvt.u64.u32 	%rd84, %r122;
	add.s64 	%rd85, %rd2, %rd84;
	mov.b16 	%rs9, 1;
	st.global.u8 	[%rd85], %rs9;
	bra.uni 	$L__BB0_76;
$L__BB0_75:
	shl.b32 	%r123, %r37, 5;
	add.s32 	%r124, %r123, %r27;
	cvt.s64.s32 	%rd86, %r124;
	add.s64 	%rd87, %rd2, %rd86;
	mov.b16 	%rs10, 1;
	st.global.u8 	[%rd87], %rs10;
$L__BB0_76:
	add.s32 	%r157, %r157, 512;
	add.s32 	%r156, %r156, 1;
	setp.ne.s32 	%p71, %r156, 0;
	@%p71 bra 	$L__BB0_63;
$L__BB0_77:
	setp.lt.u32 	%p72, %r30, 384;
	@%p72 bra 	$L__BB0_133;
	shl.b32 	%r125, %r158, 2;
	mov.u32 	%r126, _ZZ6DBSCANPfPiS0_S0_S0_S0_PbE9neighbors;
	add.s32 	%r127, %r125, %r126;
	add.s32 	%r159, %r127, 1024;
$L__BB0_79:
	ld.shared.u32 	%r46, [%r159+-1024];
	mul.wide.s32 	%rd88, %r46, 4;
	add.s64 	%rd16, %rd4, %rd88;
	atom.relaxed.global.cas.b32 	%r47, [%rd16], -1, %r27;
	mov.pred 	%p115, 0;
	setp.eq.s32 	%p74, %r47, -2;
	@%p74 bra 	$L__BB0_86;
	setp.ne.s32 	%p75, %r47, -1;
	@%p75 bra 	$L__BB0_85;
	atom.global.add.u32 	%r48, [%rd13], 1;
	setp.gt.s32 	%p76, %r48, 1023;
	@%p76 bra 	$L__BB0_83;
	add.s32 	%r129, %r28, %r48;
	mul.wide.s32 	%rd91, %r129, 4;
	add.s64 	%rd92, %rd5, %rd91;
	st.global.u32 	[%rd92], %r46;
	bra.uni 	$L__BB0_92;
$L__BB0_83:
	atom.global.add.u32 	%r49, [%rd14], 1;
	setp.gt.s32 	%p77, %r49, 1023;
	@%p77 bra 	$L__BB0_92;
	add.s32 	%r128, %r28, %r49;
	mul.wide.s32 	%rd89, %r128, 4;
	add.s64 	%rd90, %rd3, %rd89;
	st.global.u32 	[%rd90], %r46;
	bra.uni 	$L__BB0_92;
$L__BB0_85:
	setp.ne.s32 	%p115, %r47, %r27;
$L__BB0_86:
	setp.gt.s32 	%p78, %r47, 31;
	not.pred 	%p79, %p115;
	or.pred  	%p80, %p78, %p79;
	@%p80 bra 	$L__BB0_90;
	setp.ge.s32 	%p82, %r47, %r27;
	@%p82 bra 	$L__BB0_89;
	shl.b32 	%r132, %r47, 5;
	add.s32 	%r133, %r132, %r27;
	cvt.s64.s32 	%rd95, %r133;
	add.s64 	%rd96, %rd2, %rd95;
	mov.b16 	%rs12, 1;
	st.global.u8 	[%rd96], %rs12;
	bra.uni 	$L__BB0_92;
$L__BB0_89:
	add.s32 	%r131, %r29, %r47;
	cvt.u64.u32 	%rd93, %r131;
	add.s64 	%rd94, %rd2, %rd93;
	mov.b16 	%rs11, 1;
	st.global.u8 	[%rd94], %rs11;
	bra.uni 	$L__BB0_92;
$L__BB0_90:
	setp.ne.s32 	%p81, %r47, -2;
	@%p81 bra 	$L__BB0_92;
	atom.relaxed.global.cas.b32 	%r130, [%rd16], -2, %r27;
$L__BB0_92:
	ld.shared.u32 	%r50, [%r159+-512];
	mul.wide.s32 	%rd97, %r50, 4;
	add.s64 	%rd17, %rd4, %rd97;
	atom.relaxed.global.cas.b32 	%r51, [%rd17], -1, %r27;
	mov.pred 	%p116, 0;
	setp.eq.s32 	%p84, %r51, -2;
	@%p84 bra 	$L__BB0_99;
	setp.ne.s32 	%p85, %r51, -1;
	@%p85 bra 	$L__BB0_98;
	atom.global.add.u32 	%r52, [%rd13], 1;
	setp.lt.s32 	%p86, %r52, 1024;
	@%p86 bra 	$L__BB0_97;
	atom.global.add.u32 	%r53, [%rd14], 1;
	setp.gt.s32 	%p87, %r53, 1023;
	@%p87 bra 	$L__BB0_105;
	add.s32 	%r134, %r28, %r53;
	mul.wide.s32 	%rd98, %r134, 4;
	add.s64 	%rd99, %rd3, %rd98;
	st.global.u32 	[%rd99], %r50;
	bra.uni 	$L__BB0_105;
$L__BB0_97:
	add.s32 	%r135, %r28, %r52;
	mul.wide.s32 	%rd100, %r135, 4;
	add.s64 	%rd101, %rd5, %rd100;
	st.global.u32 	[%rd101], %r50;
	bra.uni 	$L__BB0_105;
$L__BB0_98:
	setp.ne.s32 	%p116, %r51, %r27;
$L__BB0_99:
	setp.lt.s32 	%p88, %r51, 32;
	and.pred  	%p89, %p88, %p116;
	@%p89 bra 	$L__BB0_102;
	setp.ne.s32 	%p90, %r51, -2;
	@%p90 bra 	$L__BB0_105;
	atom.relaxed.global.cas.b32 	%r136, [%rd17], -2, %r27;
	bra.uni 	$L__BB0_105;
$L__BB0_102:
	setp.lt.s32 	%p91, %r51, %r27;
	@%p91 bra 	$L__BB0_104;
	add.s32 	%r137, %r29, %r51;
	cvt.u64.u32 	%rd102, %r137;
	add.s64 	%rd103, %rd2, %rd102;
	mov.b16 	%rs13, 1;
	st.global.u8 	[%rd103], %rs13;
	bra.uni 	$L__BB0_105;
$L__BB0_104:
	shl.b32 	%r138, %r51, 5;
	add.s32 	%r139, %r138, %r27;
	cvt.s64.s32 	%rd104, %r139;
	add.s64 	%rd105, %rd2, %rd104;
	mov.b16 	%rs14, 1;
	st.global.u8 	[%rd105], %rs14;
$L__BB0_105:
	ld.shared.u32 	%r54, [%r159];
	mul.wide.s32 	%rd106, %r54, 4;
	add.s64 	%rd18, %rd4, %rd106;
	atom.relaxed.global.cas.b32 	%r55, [%rd18], -1, %r27;
	mov.pred 	%p117, 0;
	setp.eq.s32 	%p93, %r55, -2;
	@%p93 bra 	$L__BB0_112;
	setp.ne.s32 	%p94, %r55, -1;
	@%p94 bra 	$L__BB0_111;
	atom.global.add.u32 	%r56, [%rd13], 1;
	setp.lt.s32 	%p95, %r56, 1024;
	@%p95 bra 	$L__BB0_110;
	atom.global.add.u32 	%r57, [%rd14], 1;
	setp.gt.s32 	%p96, %r57, 1023;
	@%p96 bra 	$L__BB0_118;
	add.s32 	%r140, %r28, %r57;
	mul.wide.s32 	%rd107, %r140, 4;
	add.s64 	%rd108, %rd3, %rd107;
	st.global.u32 	[%rd108], %r54;
	bra.uni 	$L__BB0_118;
$L__BB0_110:
	add.s32 	%r141, %r28, %r56;
	mul.wide.s32 	%rd109, %r141, 4;
	add.s64 	%rd110, %rd5, %rd109;
	st.global.u32 	[%rd110], %r54;
	bra.uni 	$L__BB0_118;
$L__BB0_111:
	setp.ne.s32 	%p117, %r55, %r27;
$L__BB0_112:
	setp.lt.s32 	%p97, %r55, 32;
	and.pred  	%p98, %p97, %p117;
	@%p98 bra 	$L__BB0_115;
	setp.ne.s32 	%p99, %r55, -2;
	@%p99 bra 	$L__BB0_118;
	atom.relaxed.global.cas.b32 	%r142, [%rd18], -2, %r27;
	bra.uni 	$L__BB0_118;
$L__BB0_115:
	setp.lt.s32 	%p100, %r55, %r27;
	@%p100 bra 	$L__BB0_117;
	add.s32 	%r143, %r29, %r55;
	cvt.u64.u32 	%rd111, %r143;
	add.s64 	%rd112, %rd2, %rd111;
	mov.b16 	%rs15, 1;
	st.global.u8 	[%rd112], %rs15;
	bra.uni 	$L__BB0_118;
$L__BB0_117:
	shl.b32 	%r144, %r55, 5;
	add.s32 	%r145, %r144, %r27;
	cvt.s64.s32 	%rd113, %r145;
	add.s64 	%rd114, %rd2, %rd113;
	mov.b16 	%rs16, 1;
	st.global.u8 	[%rd114], %rs16;
$L__BB0_118:
	ld.shared.u32 	%r58, [%r159+512];
	mul.wide.s32 	%rd115, %r58, 4;
	add.s64 	%rd19, %rd4, %rd115;
	atom.relaxed.global.cas.b32 	%r59, [%rd19], -1, %r27;
	mov.pred 	%p118, 0;
	setp.eq.s32 	%p102, %r59, -2;
	@%p102 bra 	$L__BB0_125;
	setp.ne.s32 	%p103, %r59, -1;
	@%p103 bra 	$L__BB0_124;
	atom.global.add.u32 	%r60, [%rd13], 1;
	setp.lt.s32 	%p104, %r60, 1024;
	@%p104 bra 	$L__BB0_123;
	atom.global.add.u32 	%r61, [%rd14], 1;
	setp.gt.s32 	%p105, %r61, 1023;
	@%p105 bra 	$L__BB0_131;
	add.s32 	%r146, %r28, %r61;
	mul.wide.s32 	%rd116, %r146, 4;
	add.s64 	%rd117, %rd3, %rd116;
	st.global.u32 	[%rd117], %r58;
	bra.uni 	$L__BB0_131;
$L__BB0_123:
	add.s32 	%r147, %r28, %r60;
	mul.wide.s32 	%rd118, %r147, 4;
	add.s64 	%rd119, %rd5, %rd118;
	st.global.u32 	[%rd119], %r58;
	bra.uni 	$L__BB0_131;
$L__BB0_124:
	setp.ne.s32 	%p118, %r59, %r27;
$L__BB0_125:
	setp.lt.s32 	%p106, %r59, 32;
	and.pred  	%p107, %p106, %p118;
	@%p107 bra 	$L__BB0_128;
	setp.ne.s32 	%p108, %r59, -2;
	@%p108 bra 	$L__BB0_131;
	atom.relaxed.global.cas.b32 	%r148, [%rd19], -2, %r27;
	bra.uni 	$L__BB0_131;
$L__BB0_128:
	setp.lt.s32 	%p109, %r59, %r27;
	@%p109 bra 	$L__BB0_130;
	add.s32 	%r149, %r29, %r59;
	cvt.u64.u32 	%rd120, %r149;
	add.s64 	%rd121, %rd2, %rd120;
	mov.b16 	%rs17, 1;
	st.global.u8 	[%rd121], %rs17;
	bra.uni 	$L__BB0_131;
$L__BB0_130:
	shl.b32 	%r150, %r59, 5;
	add.s32 	%r151, %r150, %r27;
	cvt.s64.s32 	%rd122, %r151;
	add.s64 	%rd123, %rd2, %rd122;
	mov.b16 	%rs18, 1;
	st.global.u8 	[%rd123], %rs18;
$L__BB0_131:
	add.s32 	%r158, %r158, 512;
	add.s32 	%r159, %r159, 2048;
	setp.lt.s32 	%p110, %r158, %r7;
	@%p110 bra 	$L__BB0_79;
	bra.uni 	$L__BB0_133;
$L__BB0_132:
	ld.shared.u32 	%r152, [_ZZ6DBSCANPfPiS0_S0_S0_S0_PbE7pointID];
	mul.wide.s32 	%rd124, %r152, 4;
	add.s64 	%rd125, %rd4, %rd124;
	mov.b32 	%r153, -2;
	st.global.u32 	[%rd125], %r153;
$L__BB0_133:
	bar.sync 	0;
$L__BB0_134:
	ret;

}
	// .globl	_Z12showClustersPi
.visible .entry _Z12showClustersPi(
	.param .u64 .ptr .align 1 _Z12showClustersPi_param_0
)
{
	.local .align 8 .b8 	__local_depot1[8];
	.reg .b64 	%SP;
	.reg .b64 	%SPL;
	.reg .pred 	%p<3>;
	.reg .b32 	%r<8>;
	.reg .b64 	%rd<9>;

	mov.u64 	%SPL, __local_depot1;
	cvta.local.u64 	%SP, %SPL;
	ld.param.u64 	%rd1, [_Z12showClustersPi_param_0];
	mov.u32 	%r3, %ctaid.x;
	mov.u32 	%r4, %ntid.x;
	mov.u32 	%r5, %tid.x;
	mad.lo.s32 	%r1, %r3, %r4, %r5;
	setp.gt.s32 	%p1, %r1, 9999;
	@%p1 bra 	$L__BB1_3;
	cvta.to.global.u64 	%rd2, %rd1;
	mul.wide.s32 	%rd3, %r1, 4;
	add.s64 	%rd4, %rd2, %rd3;
	ld.global.u32 	%r2, [%rd4];
	setp.gt.s32 	%p2, %r2, 0;
	@%p2 bra 	$L__BB1_3;
	add.u64 	%rd5, %SP, 0;
	add.u64 	%rd6, %SPL, 0;
	st.local.v2.u32 	[%rd6], {%r1, %r2};
	mov.u64 	%rd7, $str;
	cvta.global.u64 	%rd8, %rd7;
	{ // callseq 0, 0
	.param .b64 param0;
	st.param.b64 	[param0], %rd8;
	.param .b64 param1;
	st.param.b64 	[param1], %rd5;
	.param .b32 retval0;
	call.uni (retval0), 
	vprintf, 
	(
	param0, 
	param1
	);
	ld.param.b32 	%r6, [retval0];
	} // callseq 0
$L__BB1_3:
	ret;

}


// ===== COMPILED SASS (sm_100) =====

	.target	sm_100

	.elftype	@"ET_EXEC"


//--------------------- .note.nv.tkinfo           --------------------------
	.section	.note.nv.tkinfo,"",@"SHT_NOTE"
	.sectionflags	@"SHF_NOTE_NV_TKINFO"
	.tkinfo
        /*0018*/ 	.word	0x00000002
        /*0030*/ 	.string	""
        /*0030*/ 	.string	"ptxas"
        /*0030*/ 	.string	"Cuda compilation tools, release 13.0, V13.0.88"
        /*0030*/ 	.string	"Build cuda_13.0.r13.0/compiler.36424714_0"
        /*0030*/ 	.string	"-arch sm_100 -m 64 "



//--------------------- .note.nv.cuinfo           --------------------------
	.section	.note.nv.cuinfo,"",@"SHT_NOTE"
	.sectionflags	@"SHF_NOTE_NV_CUINFO"
        /*0018*/ 	.short	0x0002
        /*001a*/ 	.short	0x0064
        /*001c*/ 	.short	0x0082
	.zero		2


//--------------------- .nv.info                  --------------------------
	.section	.nv.info,"",@"SHT_CUDA_INFO"
	.align	4


	//----- nvinfo : EIATTR_REGCOUNT
	.align		4
        /*0000*/ 	.byte	0x04, 0x2f
        /*0002*/ 	.short	(.L_4 - .L_3)
	.align		4
.L_3:
        /*0004*/ 	.word	index@(_Z6DBSCANPfPiS0_S0_S0_S0_Pb)
        /*0008*/ 	.word	0x00000020


	//----- nvinfo : EIATTR_FRAME_SIZE
	.align		4
.L_4:
        /*000c*/ 	.byte	0x04, 0x11
        /*000e*/ 	.short	(.L_6 - .L_5)
	.align		4
.L_5:
        /*0010*/ 	.word	index@($__internal_0_$__cuda_sm20_sqrt_rn_f32_slowpath)
        /*0014*/ 	.word	0x00000000


	//----- nvinfo : EIATTR_FRAME_SIZE
	.align		4
.L_6:
        /*0018*/ 	.byte	0x04, 0x11
        /*001a*/ 	.short	(.L_8 - .L_7)
	.align		4
.L_7:
        /*001c*/ 	.word	index@(_Z6DBSCANPfPiS0_S0_S0_S0_Pb)
        /*0020*/ 	.word	0x00000000


	//----- nvinfo : EIATTR_REGCOUNT
	.align		4
.L_8:
        /*0024*/ 	.byte	0x04, 0x2f
        /*0026*/ 	.short	(.L_10 - .L_9)
	.align		4
.L_9:
        /*0028*/ 	.word	index@(_Z12showClustersPi)
        /*002c*/ 	.word	0x00000018


	//----- nvinfo : EIATTR_FRAME_SIZE
	.align		4
.L_10:
        /*0030*/ 	.byte	0x04, 0x11
        /*0032*/ 	.short	(.L_12 - .L_11)
	.align		4
.L_11:
        /*0034*/ 	.word	index@(_Z12showClustersPi)
        /*0038*/ 	.word	0x00000008


	//----- nvinfo : EIATTR_MIN_STACK_SIZE
	.align		4
.L_12:
        /*003c*/ 	.byte	0x04, 0x12
        /*003e*/ 	.short	(.L_14 - .L_13)
	.align		4
.L_13:
        /*0040*/ 	.word	index@(_Z12showClustersPi)
        /*0044*/ 	.word	0x00000008


	//----- nvinfo : EIATTR_MIN_STACK_SIZE
	.align		4
.L_14:
        /*0048*/ 	.byte	0x04, 0x12
        /*004a*/ 	.short	(.L_16 - .L_15)
	.align		4
.L_15:
        /*004c*/ 	.word	index@(_Z6DBSCANPfPiS0_S0_S0_S0_Pb)
        /*0050*/ 	.word	0x00000000
.L_16:


//--------------------- .nv.compat                --------------------------
	.section	.nv.compat,"",@"SHT_CUDA_COMPAT_INFO"
	.align	4
        /*0000*/ 	.byte	0x02, 0x09, 0x00, 0x00, 0x02, 0x02, 0x01, 0x00, 0x02, 0x05, 0x05, 0x00, 0x03, 0x07, 0x01, 0x01
        /*0010*/ 	.byte	0x02, 0x03, 0x00, 0x00, 0x02, 0x06, 0x01, 0x00, 0x04, 0x0b, 0x08, 0x00, 0x01, 0x00, 0x00, 0x00
        /*0020*/ 	.byte	0x00, 0x00, 0x00, 0x00


//--------------------- .nv.info._Z12showClustersPi --------------------------
	.section	.nv.info._Z12showClustersPi,"",@"SHT_CUDA_INFO"
	.sectionflags	@""
	.align	4


	//----- nvinfo : EIATTR_CUDA_API_VERSION
	.align		4
        /*0000*/ 	.byte	0x04, 0x37
        /*0002*/ 	.short	(.L_18 - .L_17)
.L_17:
        /*0004*/ 	.word	0x00000082


	//----- nvinfo : EIATTR_KPARAM_INFO
	.align		4
.L_18:
        /*0008*/ 	.byte	0x04, 0x17
        /*000a*/ 	.short	(.L_20 - .L_19)
.L_19:
        /*000c*/ 	.word	0x00000000
        /*0010*/ 	.short	0x0000
        /*0012*/ 	.short	0x0000
        /*0014*/ 	.byte	0x00, 0xf5, 0x21, 0x00


	//----- nvinfo : EIATTR_SPARSE_MMA_MASK
	.align		4
.L_20:
        /*0018*/ 	.byte	0x03, 0x50
        /*001a*/ 	.short	0x0000


	//----- nvinfo : EIATTR_MAXREG_COUNT
	.align		4
        /*001c*/ 	.byte	0x03, 0x1b
        /*001e*/ 	.short	0x00ff


	//----- nvinfo : EIATTR_EXTERNS
	.align		4
        /*0020*/ 	.byte	0x04, 0x0f
        /*0022*/ 	.short	(.L_22 - .L_21)


	//   ....[0]....
	.align		4
.L_21:
        /*0024*/ 	.word	index@(vprintf)


	//----- nvinfo : EIATTR_MERCURY_ISA_VERSION
	.align		4
.L_22:
        /*0028*/ 	.byte	0x03, 0x5f
        /*002a*/ 	.short	0x0101


	//----- nvinfo : EIATTR_VRC_CTA_INIT_COUNT
	.align		4
        /*002c*/ 	.byte	0x02, 0x4a
	.zero		1
	.zero		1


	//----- nvinfo : EIATTR_SYSCALL_OFFSETS
	.align		4
        /*0030*/ 	.byte	0x04, 0x46
        /*0032*/ 	.short	(.L_24 - .L_23)


	//   ....[0]....
.L_23:
        /*0034*/ 	.word	0x00000190


	//----- nvinfo : EIATTR_EXIT_INSTR_OFFSETS
	.align		4
.L_24:
        /*0038*/ 	.byte	0x04, 0x1c
        /*003a*/ 	.short	(.L_26 - .L_25)


	//   ....[0]....
.L_25:
        /*003c*/ 	.word	0x000000b0


	//   ....[1]....
        /*0040*/ 	.word	0x00000110


	//   ....[2]....
        /*0044*/ 	.word	0x000001a0


	//----- nvinfo : EIATTR_CRS_STACK_SIZE
	.align		4
.L_26:
        /*0048*/ 	.byte	0x04, 0x1e
        /*004a*/ 	.short	(.L_28 - .L_27)
.L_27:
        /*004c*/ 	.word	0x00000000


	//----- nvinfo : EIATTR_CBANK_PARAM_SIZE
	.align		4
.L_28:
        /*0050*/ 	.byte	0x03, 0x19
        /*0052*/ 	.short	0x0008


	//----- nvinfo : EIATTR_PARAM_CBANK
	.align		4
        /*0054*/ 	.byte	0x04, 0x0a
        /*0056*/ 	.short	(.L_30 - .L_29)
	.align		4
.L_29:
        /*0058*/ 	.word	index@(.nv.constant0._Z12showClustersPi)
        /*005c*/ 	.short	0x0380
        /*005e*/ 	.short	0x0008


	//----- nvinfo : EIATTR_SW_WAR
	.align		4
.L_30:
        /*0060*/ 	.byte	0x04, 0x36
        /*0062*/ 	.short	(.L_32 - .L_31)
.L_31:
        /*0064*/ 	.word	0x00000008
.L_32:


//--------------------- .nv.info._Z6DBSCANPfPiS0_S0_S0_S0_Pb --------------------------
	.section	.nv.info._Z6DBSCANPfPiS0_S0_S0_S0_Pb,"",@"SHT_CUDA_INFO"
	.sectionflags	@""
	.align	4


	//----- nvinfo : EIATTR_CUDA_API_VERSION
	.align		4
        /*0000*/ 	.byte	0x04, 0x37
        /*0002*/ 	.short	(.L_34 - .L_33)
.L_33:
        /*0004*/ 	.word	0x00000082


	//----- nvinfo : EIATTR_KPARAM_INFO
	.align		4
.L_34:
        /*0008*/ 	.byte	0x04, 0x17
        /*000a*/ 	.short	(.L_36 - .L_35)
.L_35:
        /*000c*/ 	.word	0x00000000
        /*0010*/ 	.short	0x0006
        /*0012*/ 	.short	0x0030
        /*0014*/ 	.byte	0x00, 0xf5, 0x21, 0x00


	//----- nvinfo : EIATTR_KPARAM_INFO
	.align		4
.L_36:
        /*0018*/ 	.byte	0x04, 0x17
        /*001a*/ 	.short	(.L_38 - .L_37)
.L_37:
        /*001c*/ 	.word	0x00000000
        /*0020*/ 	.short	0x0005
        /*0022*/ 	.short	0x0028
        /*0024*/ 	.byte	0x00, 0xf5, 0x21, 0x00


	//----- nvinfo : EIATTR_KPARAM_INFO
	.align		4
.L_38:
        /*0028*/ 	.byte	0x04, 0x17
        /*002a*/ 	.short	(.L_40 - .L_39)
.L_39:
        /*002c*/ 	.word	0x00000000
        /*0030*/ 	.short	0x0004
        /*0032*/ 	.short	0x0020
        /*0034*/ 	.byte	0x00, 0xf5, 0x21, 0x00


	//----- nvinfo : EIATTR_KPARAM_INFO
	.align		4
.L_40:
        /*0038*/ 	.byte	0x04, 0x17
        /*003a*/ 	.short	(.L_42 - .L_41)
.L_41:
        /*003c*/ 	.word	0x00000000
        /*0040*/ 	.short	0x0003
        /*0042*/ 	.short	0x0018
        /*0044*/ 	.byte	0x00, 0xf5, 0x21, 0x00


	//----- nvinfo : EIATTR_KPARAM_INFO
	.align		4
.L_42:
        /*0048*/ 	.byte	0x04, 0x17
        /*004a*/ 	.short	(.L_44 - .L_43)
.L_43:
        /*004c*/ 	.word	0x00000000
        /*0050*/ 	.short	0x0002
        /*0052*/ 	.short	0x0010
        /*0054*/ 	.byte	0x00, 0xf5, 0x21, 0x00


	//----- nvinfo : EIATTR_KPARAM_INFO
	.align		4
.L_44:
        /*0058*/ 	.byte	0x04, 0x17
        /*005a*/ 	.short	(.L_46 - .L_45)
.L_45:
        /*005c*/ 	.word	0x00000000
        /*0060*/ 	.short	0x0001
        /*0062*/ 	.short	0x0008
        /*0064*/ 	.byte	0x00, 0xf5, 0x21, 0x00


	//----- nvinfo : EIATTR_KPARAM_INFO
	.align		4
.L_46:
        /*0068*/ 	.byte	0x04, 0x17
        /*006a*/ 	.short	(.L_48 - .L_47)
.L_47:
        /*006c*/ 	.word	0x00000000
        /*0070*/ 	.short	0x0000
        /*0072*/ 	.short	0x0000
        /*0074*/ 	.byte	0x00, 0xf5, 0x21, 0x00


	//----- nvinfo : EIATTR_SPARSE_MMA_MASK
	.align		4
.L_48:
        /*0078*/ 	.byte	0x03, 0x50
        /*007a*/ 	.short	0x0000


	//----- nvinfo : EIATTR_MAXREG_COUNT
	.align		4
        /*007c*/ 	.byte	0x03, 0x1b
        /*007e*/ 	.short	0x00ff


	//----- nvinfo : EIATTR_NUM_BARRIERS
	.align		4
        /*0080*/ 	.byte	0x02, 0x4c
        /*0082*/ 	.byte	0x01
	.zero		1


	//----- nvinfo : EIATTR_MERCURY_ISA_VERSION
	.align		4
        /*0084*/ 	.byte	0x03, 0x5f
        /*0086*/ 	.short	0x0101


	//----- nvinfo : EIATTR_INT_WARP_WIDE_INSTR_OFFSETS
	.align		4
        /*0088*/ 	.byte	0x04, 0x31
        /*008a*/ 	.short	(.L_50 - .L_49)


	//   ....[0]....
.L_49:
        /*008c*/ 	.word	0x000004d0


	//   ....[1]....
        /*0090*/ 	.word	0x000005b0


	//   ....[2]....
        /*0094*/ 	.word	0x000006c0


	//   ....[3]....
        /*0098*/ 	.word	0x00000750


	//   ....[4]....
        /*009c*/ 	.word	0x00000790


	//   ....[5]....
        /*00a0*/ 	.word	0x00000820


	//   ....[6]....
        /*00a4*/ 	.word	0x00000dd0


	//   ....[7]....
        /*00a8*/ 	.word	0x00000e90


	//   ....[8]....
        /*00ac*/ 	.word	0x00000f90


	//   ....[9]....
        /*00b0*/ 	.word	0x00001000


	//   ....[10]....
        /*00b4*/ 	.word	0x00001080


	//   ....[11]....
        /*00b8*/ 	.word	0x00001100


	//   ....[12]....
        /*00bc*/ 	.word	0x000014f0


	//   ....[13]....
        /*00c0*/ 	.word	0x000015b0


	//   ....[14]....
        /*00c4*/ 	.word	0x000016b0


	//   ....[15]....
        /*00c8*/ 	.word	0x00001720


	//   ....[16]....
        /*00cc*/ 	.word	0x00001760


	//   ....[17]....
        /*00d0*/ 	.word	0x000017e0


	//   ....[18]....
        /*00d4*/ 	.word	0x00001de0


	//   ....[19]....
        /*00d8*/ 	.word	0x00001e60


	//   ....[20]....
        /*00dc*/ 	.word	0x00001ea0


	//   ....[21]....
        /*00e0*/ 	.word	0x00001f10


	//   ....[22]....
        /*00e4*/ 	.word	0x000022e0


	//   ....[23]....
        /*00e8*/ 	.word	0x00002360


	//   ....[24]....
        /*00ec*/ 	.word	0x000023e0


	//   ....[25]....
        /*00f0*/ 	.word	0x00002450


	//   ....[26]....
        /*00f4*/ 	.word	0x00002700


	//   ....[27]....
        /*00f8*/ 	.word	0x00002780


	//   ....[28]....
        /*00fc*/ 	.word	0x000027c0


	//   ....[29]....
        /*0100*/ 	.word	0x00002830


	//   ....[30]....
        /*0104*/ 	.word	0x00002b20


	//   ....[31]....
        /*0108*/ 	.word	0x00002ba0


	//   ....[32]....
        /*010c*/ 	.word	0x00002be0


	//   ....[33]....
        /*0110*/ 	.word	0x00002c50


	//   ....[34]....
        /*0114*/ 	.word	0x00002f40


	//   ....[35]....
        /*0118*/ 	.word	0x00002fc0


	//   ....[36]....
        /*011c*/ 	.word	0x00003000


	//   ....[37]....
        /*0120*/ 	.word	0x00003070


	//----- nvinfo : EIATTR_VRC_CTA_INIT_COUNT
	.align		4
.L_50:
        /*0124*/ 	.byte	0x02, 0x4a
	.zero		1
	.zero		1


	//----- nvinfo : EIATTR_EXIT_INSTR_OFFSETS
	.align		4
        /*0128*/ 	.byte	0x04, 0x1c
        /*012a*/ 	.short	(.L_52 - .L_51)


	//   ....[0]....
.L_51:
        /*012c*/ 	.word	0x000000b0


	//   ....[1]....
        /*0130*/ 	.word	0x000001f0


	//   ....[2]....
        /*0134*/ 	.word	0x00003340


	//----- nvinfo : EIATTR_CRS_STACK_SIZE
	.align		4
.L_52:
        /*0138*/ 	.byte	0x04, 0x1e
        /*013a*/ 	.short	(.L_54 - .L_53)
.L_53:
        /*013c*/ 	.word	0x00000000


	//----- nvinfo : EIATTR_CBANK_PARAM_SIZE
	.align		4
.L_54:
        /*0140*/ 	.byte	0x03, 0x19
        /*0142*/ 	.short	0x0038


	//----- nvinfo : EIATTR_PARAM_CBANK
	.align		4
        /*0144*/ 	.byte	0x04, 0x0a
        /*0146*/ 	.short	(.L_56 - .L_55)
	.align		4
.L_55:
        /*0148*/ 	.word	index@(.nv.constant0._Z6DBSCANPfPiS0_S0_S0_S0_Pb)
        /*014c*/ 	.short	0x0380
        /*014e*/ 	.short	0x0038


	//----- nvinfo : EIATTR_SW_WAR
	.align		4
.L_56:
        /*0150*/ 	.byte	0x04, 0x36
        /*0152*/ 	.short	(.L_58 - .L_57)
.L_57:
        /*0154*/ 	.word	0x00000008
.L_58:


//--------------------- .nv.callgraph             --------------------------
	.section	.nv.callgraph,"",@"SHT_CUDA_CALLGRAPH"
	.align	4
	.sectionentsize	8
	.align		4
        /*0000*/ 	.word	0x00000000
	.align		4
        /*0004*/ 	.word	0xffffffff
	.align		4
        /*0008*/ 	.word	index@(_Z12showClustersPi)
	.align		4
        /*000c*/ 	.word	index@(vprintf)
	.align		4
        /*0010*/ 	.word	0x00000000
	.align		4
        /*0014*/ 	.word	0xfffffffe
	.align		4
        /*0018*/ 	.word	0x00000000
	.align		4
        /*001c*/ 	.word	0xfffffffd
	.align		4
        /*0020*/ 	.word	0x00000000
	.align		4
        /*0024*/ 	.word	0xfffffffc


//--------------------- .nv.constant4             --------------------------
	.section	.nv.constant4,"a",@progbits
	.align	8
	.align		8
.nv.constant4:
        /*0000*/ 	.dword	vprintf
	.align		8
        /*0008*/ 	.dword	$str


//--------------------- .nv.constant3             --------------------------
	.section	.nv.constant3,"a",@progbits
	.align	4
.nv.constant3:
	.type		minPts,@object
	.size		minPts,(eps - minPts)
minPts:
        /*0000*/ 	.byte	0x04, 0x00, 0x00, 0x00
	.type		eps,@object
	.size		eps,(.L_1 - eps)
eps:
        /*0004*/ 	.byte	0x00, 0x00, 0xc0, 0x3f
.L_1:


//--------------------- .text._Z12showClustersPi  --------------------------
	.section	.text._Z12showClustersPi,"ax",@progbits
	.align	128
        .global         _Z12showClustersPi
        .type           _Z12showClustersPi,@function
        .size           _Z12showClustersPi,(.L_x_84 - _Z12showClustersPi)
        .other          _Z12showClustersPi,@"STO_CUDA_ENTRY STV_DEFAULT"
_Z12showClustersPi:
.text._Z12showClustersPi:
[----:B------:R-:W0:Y:S01]  /*0000*/  LDC R1, c[0x0][0x37c] ;  /* 0x0000df00ff017b82 */ /* 0x000e220000000800 */
[----:B------:R-:W1:Y:S01]  /*0010*/  S2R R3, SR_TID.X ;  /* 0x0000000000037919 */ /* 0x000e620000002100 */
[----:B------:R-:W2:Y:S06]  /*0020*/  LDCU UR5, c[0x0][0x2fc] ;  /* 0x00005f80ff0577ac */ /* 0x000eac0008000800 */
[----:B------:R-:W1:Y:S01]  /*0030*/  S2UR UR6, SR_CTAID.X ;  /* 0x00000000000679c3 */ /* 0x000e620000002500 */
[----:B0-----:R-:W-:Y:S01]  /*0040*/  VIADD R1, R1, 0xfffffff8 ;  /* 0xfffffff801017836 */ /* 0x001fe20000000000 */
[----:B------:R-:W0:Y:S06]  /*0050*/  LDCU UR4, c[0x0][0x2f8] ;  /* 0x00005f00ff0477ac */ /* 0x000e2c0008000800 */
[----:B------:R-:W1:Y:S01]  /*0060*/  LDC R2, c[0x0][0x360] ;  /* 0x0000d800ff027b82 */ /* 0x000e620000000800 */
[----:B0-----:R-:W-:-:S05]  /*0070*/  IADD3 R6, P1, PT, R1, UR4, RZ ;  /* 0x0000000401067c10 */ /* 0x001fca000ff3e0ff */
[----:B--2---:R-:W-:Y:S02]  /*0080*/  IMAD.X R7, RZ, RZ, UR5, P1 ;  /* 0x00000005ff077e24 */ /* 0x004fe400088e06ff */
[----:B-1----:R-:W-:-:S05]  /*0090*/  IMAD R2, R2, UR6, R3 ;  /* 0x0000000602027c24 */ /* 0x002fca000f8e0203 */
[----:B------:R-:W-:-:S13]  /*00a0*/  ISETP.GT.AND P0, PT, R2, 0x270f, PT ;  /* 0x0000270f0200780c */ /* 0x000fda0003f04270 */
[----:B------:R-:W-:Y:S05]  /*00b0*/  @P0 EXIT ;  /* 0x000000000000094d */ /* 0x000fea0003800000 */
[----:B------:R-:W0:Y:S01]  /*00c0*/  LDC.64 R4, c[0x0][0x380] ;  /* 0x0000e000ff047b82 */ /* 0x000e220000000a00 */
[----:B------:R-:W1:Y:S01]  /*00d0*/  LDCU.64 UR4, c[0x0][0x358] ;  /* 0x00006b00ff0477ac */ /* 0x000e620008000a00 */
[----:B0-----:R-:W-:-:S05]  /*00e0*/  IMAD.WIDE R4, R2, 0x4, R4 ;  /* 0x0000000402047825 */ /* 0x001fca00078e0204 */
[----:B-1----:R-:W2:Y:S02]  /*00f0*/  LDG.E R3, desc[UR4][R4.64] ;  /* 0x0000000404037981 */ /* 0x002ea4000c1e1900 */
[----:B--2---:R-:W-:-:S13]  /*0100*/  ISETP.GT.AND P0, PT, R3, RZ, PT ;  /* 0x000000ff0300720c */ /* 0x004fda0003f04270 */
[----:B------:R-:W-:Y:S05]  /*0110*/  @P0 EXIT ;  /* 0x000000000000094d */ /* 0x000fea0003800000 */
[----:B------:R-:W-:Y:S01]  /*0120*/  MOV R0, 0x0 ;  /* 0x0000000000007802 */ /* 0x000fe20000000f00 */
[----:B------:R0:W-:Y:S01]  /*0130*/  STL.64 [R1], R2 ;  /* 0x0000000201007387 */ /* 0x0001e20000100a00 */
[----:B------:R-:W1:Y:S02]  /*0140*/  LDCU.64 UR4, c[0x4][0x8] ;  /* 0x01000100ff0477ac */ /* 0x000e640008000a00 */
[----:B------:R0:W2:Y:S01]  /*0150*/  LDC.64 R8, c[0x4][R0] ;  /* 0x0100000000087b82 */ /* 0x0000a20000000a00 */
[----:B-1----:R-:W-:Y:S01]  /*0160*/  MOV R4, UR4 ;  /* 0x0000000400047c02 */ /* 0x002fe20008000f00 */
[----:B0-----:R-:W-:-:S07]  /*0170*/  IMAD.U32 R5, RZ, RZ, UR5 ;  /* 0x00000005ff057e24 */ /* 0x001fce000f8e00ff */
[----:B------:R-:W-:-:S07]  /*0180*/  LEPC R20, `(.L_x_0) ;  /* 0x000000001014794e */ /* 0x000fce0000000000 */
[----:B--2---:R-:W-:Y:S05]  /*0190*/  CALL.ABS.NOINC R8 ;  /* 0x0000000008007343 */ /* 0x004fea0003c00000 */
.L_x_0:
[----:B------:R-:W-:Y:S05]  /*01a0*/  EXIT ;  /* 0x000000000000794d */ /* 0x000fea0003800000 */
.L_x_1:
[----:B------:R-:W-:-:S00]  /*01b0*/  BRA `(.L_x_1) ;  /* 0xfffffffc00fc7947 */ /* 0x000fc0000383ffff */
[----:B------:R-:W-:-:S00]  /*01c0*/  NOP ;  /* 0x0000000000007918 */ /* 0x000fc00000000000 */
        /* <DEDUP_REMOVED lines=11> */
.L_x_84:


//--------------------- .text._Z6DBSCANPfPiS0_S0_S0_S0_Pb --------------------------
	.section	.text._Z6DBSCANPfPiS0_S0_S0_S0_Pb,"ax",@progbits
	.align	128
        .global         _Z6DBSCANPfPiS0_S0_S0_S0_Pb
        .type           _Z6DBSCANPfPiS0_S0_S0_S0_Pb,@function
        .size           _Z6DBSCANPfPiS0_S0_S0_S0_Pb,(.L_x_83 - _Z6DBSCANPfPiS0_S0_S0_S0_Pb)
        .other          _Z6DBSCANPfPiS0_S0_S0_S0_Pb,@"STO_CUDA_ENTRY STV_DEFAULT"
_Z6DBSCANPfPiS0_S0_S0_S0_Pb:
.text._Z6DBSCANPfPiS0_S0_S0_S0_Pb:
[----:B------:R-:W-:Y:S01]  /*0000*/  LDC R1, c[0x0][0x37c] ;  /* 0x0000df00ff017b82 */ /* 0x000fe20000000800 */
[----:B------:R-:W0:Y:S07]  /*0010*/  S2R R9, SR_CTAID.X ;  /* 0x0000000000097919 */ /* 0x000e2e0000002500 */
[----:B------:R-:W0:Y:S01]  /*0020*/  LDC.64 R2, c[0x0][0x398] ;  /* 0x0000e600ff027b82 */ /* 0x000e220000000a00 */
[----:B------:R-:W1:Y:S01]  /*0030*/  LDCU.64 UR8, c[0x0][0x358] ;  /* 0x00006b00ff0877ac */ /* 0x000e620008000a00 */
[----:B0-----:R-:W-:-:S05]  /*0040*/  IMAD.WIDE.U32 R2, R9, 0x4, R2 ;  /* 0x0000000409027825 */ /* 0x001fca00078e0002 */
[----:B-1----:R-:W2:Y:S01]  /*0050*/  LDG.E R0, desc[UR8][R2.64] ;  /* 0x0000000802007981 */ /* 0x002ea2000c1e1900 */
[----:B------:R-:W0:Y:S01]  /*0060*/  S2UR UR5, SR_CgaCtaId ;  /* 0x00000000000579c3 */ /* 0x000e220000008800 */
[----:B------:R-:W-:Y:S02]  /*0070*/  UMOV UR4, 0x400 ;  /* 0x0000040000047882 */ /* 0x000fe40000000000 */
[----:B0-----:R-:W-:-:S09]  /*0080*/  ULEA UR4, UR5, UR4, 0x18 ;  /* 0x0000000405047291 */ /* 0x001fd2000f8ec0ff */
[----:B------:R0:W-:Y:S01]  /*0090*/  STS [UR4+0x1008], R9 ;  /* 0x00100809ff007988 */ /* 0x0001e20008000804 */
[----:B--2---:R-:W-:-:S13]  /*00a0*/  ISETP.NE.AND P0, PT, R0, RZ, PT ;  /* 0x000000ff0000720c */ /* 0x004fda0003f05270 */
[----:B0-----:R-:W-:Y:S05]  /*00b0*/  @!P0 EXIT ;  /* 0x000000000000894d */ /* 0x001fea0003800000 */
[----:B------:R-:W0:Y:S01]  /*00c0*/  LDC.64 R4, c[0x0][0x390] ;  /* 0x0000e400ff047b82 */ /* 0x000e220000000a00 */
[----:B------:R-:W-:-:S04]  /*00d0*/  VIADD R7, R0, 0xffffffff ;  /* 0xffffffff00077836 */ /* 0x000fc80000000000 */
[----:B------:R-:W-:-:S04]  /*00e0*/  IMAD R9, R9, 0x400, R7 ;  /* 0x0000040009097824 */ /* 0x000fc800078e0207 */
[----:B0-----:R-:W-:-:S05]  /*00f0*/  IMAD.WIDE R4, R9, 0x4, R4 ;  /* 0x0000000409047825 */ /* 0x001fca00078e0204 */
[----:B------:R-:W2:Y:S01]  /*0100*/  LDG.E R9, desc[UR8][R4.64] ;  /* 0x0000000804097981 */ /* 0x000ea2000c1e1900 */
[----:B------:R-:W-:Y:S01]  /*0110*/  BSSY.RECONVERGENT B0, `(.L_x_2) ;  /* 0x000000f000007945 */ /* 0x000fe20003800200 */
[----:B------:R-:W0:Y:S02]  /*0120*/  S2R R0, SR_TID.X ;  /* 0x0000000000007919 */ /* 0x000e240000002100 */
[----:B------:R-:W-:Y:S01]  /*0130*/  STS.U8 [UR4+0x100c], RZ ;  /* 0x00100cffff007988 */ /* 0x000fe20008000004 */
[----:B0-----:R-:W-:-:S03]  /*0140*/  ISETP.NE.AND P0, PT, R0, RZ, PT ;  /* 0x000000ff0000720c */ /* 0x001fc60003f05270 */
[----:B--2---:R0:W-:Y:S10]  /*0150*/  STS [UR4], R9 ;  /* 0x00000009ff007988 */ /* 0x0041f40008000804 */
[----:B------:R-:W-:Y:S05]  /*0160*/  @P0 BRA `(.L_x_3) ;  /* 0x0000000000240947 */ /* 0x000fea0003800000 */
[----:B------:R-:W1:Y:S01]  /*0170*/  LDC.64 R4, c[0x0][0x388] ;  /* 0x0000e200ff047b82 */ /* 0x000e620000000a00 */
[----:B------:R2:W-:Y:S01]  /*0180*/  STG.E desc[UR8][R2.64], R7 ;  /* 0x0000000702007986 */ /* 0x0005e2000c101908 */
[----:B-1----:R-:W-:-:S06]  /*0190*/  IMAD.WIDE R4, R9, 0x4, R4 ;  /* 0x0000000409047825 */ /* 0x002fcc00078e0204 */
[----:B------:R-:W3:Y:S01]  /*01a0*/  LDG.E R4, desc[UR8][R4.64] ;  /* 0x0000000804047981 */ /* 0x000ee2000c1e1900 */
[----:B------:R-:W-:Y:S01]  /*01b0*/  IMAD.MOV.U32 R6, RZ, RZ, 0x1 ;  /* 0x00000001ff067424 */ /* 0x000fe200078e00ff */
[----:B---3--:R-:W-:-:S13]  /*01c0*/  ISETP.NE.AND P0, PT, R4, -0x1, PT ;  /* 0xffffffff0400780c */ /* 0x008fda0003f05270 */
[----:B--2---:R-:W-:-:S05]  /*01d0*/  @P0 PRMT R3, R6, 0x7610, R3 ;  /* 0x0000761006030816 */ /* 0x004fca0000000003 */
[----:B------:R1:W-:Y:S01]  /*01e0*/  @P0 STS.U8 [UR4+0x100c], R3 ;  /* 0x00100c03ff000988 */ /* 0x0003e20008000004 */
[----:B------:R-:W-:Y:S05]  /*01f0*/  @P0 EXIT ;  /* 0x000000000000094d */ /* 0x000fea0003800000 */
.L_x_3:
[----:B------:R-:W-:Y:S05]  /*0200*/  BSYNC.RECONVERGENT B0 ;  /* 0x0000000000007941 */ /* 0x000fea0003800200 */
.L_x_2:
[----:B------:R-:W-:Y:S01]  /*0210*/  BAR.SYNC.DEFER_BLOCKING 0x0 ;  /* 0x0000000000007b1d */ /* 0x000fe20000010000 */
[----:B------:R-:W-:-:S04]  /*0220*/  IADD3 R2, PT, PT, -R0, 0xf, RZ ;  /* 0x0000000f00027810 */ /* 0x000fc80007ffe1ff */
[----:B------:R-:W-:-:S03]  /*0230*/  LOP3.LUT P0, RZ, R2, 0x80, RZ, 0xc0, !PT ;  /* 0x0000008002ff7812 */ /* 0x000fc6000780c0ff */
[----:B------:R-:W2:Y:S01]  /*0240*/  LDC.64 R4, c[0x0][0x380] ;  /* 0x0000e000ff047b82 */ /* 0x000ea20000000a00 */
[----:B------:R-:W-:Y:S05]  /*0250*/  WARPSYNC.ALL ;  /* 0x0000000000007948 */ /* 0x000fea0003800000 */
[----:B------:R-:W-:Y:S01]  /*0260*/  BSSY.RECONVERGENT B0, `(.L_x_4) ;  /* 0x0000086000007945 */ /* 0x000fe20003800200 */
[----:B------:R-:W-:Y:S01]  /*0270*/  IMAD.MOV.U32 R2, RZ, RZ, R0 ;  /* 0x000000ffff027224 */ /* 0x000fe200078e0000 */
[----:B------:R-:W-:Y:S01]  /*0280*/  STS [UR4+0x1004], RZ ;  /* 0x001004ffff007988 */ /* 0x000fe20008000804 */
[----:B------:R-:W-:Y:S06]  /*0290*/  BAR.SYNC.DEFER_BLOCKING 0x0 ;  /* 0x0000000000007b1d */ /* 0x000fec0000010000 */
[----:B-1----:R-:W1:Y:S04]  /*02a0*/  LDS R3, [UR4] ;  /* 0x00000004ff037984 */ /* 0x002e680008000800 */
[----:B------:R-:W3:Y:S01]  /*02b0*/  LDS R23, [UR4+0x1008] ;  /* 0x00100804ff177984 */ /* 0x000ee20008000800 */
[----:B-1----:R-:W-:-:S04]  /*02c0*/  IMAD.SHL.U32 R17, R3, 0x2, RZ ;  /* 0x0000000203117824 */ /* 0x002fc800078e00ff */
[----:B--2---:R-:W-:Y:S01]  /*02d0*/  IMAD.WIDE R16, R17, 0x4, R4 ;  /* 0x0000000411107825 */ /* 0x004fe200078e0204 */
[----:B---3--:R-:W-:Y:S06]  /*02e0*/  @P0 BRA `(.L_x_5) ;  /* 0x0000000400f40947 */ /* 0x008fec0003800000 */
[----:B------:R-:W-:Y:S01]  /*02f0*/  IMAD.SHL.U32 R7, R0, 0x2, RZ ;  /* 0x0000000200077824 */ /* 0x000fe200078e00ff */
[----:B0-----:R-:W2:Y:S03]  /*0300*/  LDG.E R9, desc[UR8][R16.64+0x4] ;  /* 0x0000040810097981 */ /* 0x001ea6000c1e1900 */
[----:B------:R-:W-:Y:S02]  /*0310*/  IMAD.WIDE.U32 R4, R7, 0x4, R4 ;  /* 0x0000000407047825 */ /* 0x000fe400078e0004 */
[----:B------:R-:W3:Y:S04]  /*0320*/  LDG.E R7, desc[UR8][R16.64] ;  /* 0x0000000810077981 */ /* 0x000ee8000c1e1900 */
[----:B------:R-:W3:Y:S04]  /*0330*/  LDG.E R2, desc[UR8][R4.64] ;  /* 0x0000000804027981 */ /* 0x000ee8000c1e1900 */
[----:B------:R-:W2:Y:S01]  /*0340*/  LDG.E R6, desc[UR8][R4.64+0x4] ;  /* 0x0000040804067981 */ /* 0x000ea2000c1e1900 */
[----:B------:R-:W-:Y:S01]  /*0350*/  BSSY.RECONVERGENT B1, `(.L_x_6) ;  /* 0x0000011000017945 */ /* 0x000fe20003800200 */
[----:B---3--:R-:W-:Y:S01]  /*0360*/  FADD R2, -R2, R7 ;  /* 0x0000000702027221 */ /* 0x008fe20000000100 */
[----:B--2---:R-:W-:-:S03]  /*0370*/  FADD R9, -R6, R9 ;  /* 0x0000000906097221 */ /* 0x004fc60000000100 */
[----:B------:R-:W-:-:S04]  /*0380*/  FFMA R2, R2, R2, RZ ;  /* 0x0000000202027223 */ /* 0x000fc800000000ff */
[----:B------:R-:W-:-:S04]  /*0390*/  FFMA R22, R9, R9, R2 ;  /* 0x0000000909167223 */ /* 0x000fc80000000002 */
[----:B------:R-:W-:Y:S01]  /*03a0*/  VIADD R2, R22, 0xf3000000 ;  /* 0xf300000016027836 */ /* 0x000fe20000000000 */
[----:B------:R0:W1:Y:S04]  /*03b0*/  MUFU.RSQ R7, R22 ;  /* 0x0000001600077308 */ /* 0x0000680000001400 */
[----:B------:R-:W-:-:S13]  /*03c0*/  ISETP.GT.U32.AND P0, PT, R2, 0x727fffff, PT ;  /* 0x727fffff0200780c */ /* 0x000fda0003f04070 */
[----:B01----:R-:W-:Y:S05]  /*03d0*/  @!P0 BRA `(.L_x_7) ;  /* 0x0000000000108947 */ /* 0x003fea0003800000 */
[----:B------:R-:W-:-:S07]  /*03e0*/  MOV R24, 0x400 ;  /* 0x0000040000187802 */ /* 0x000fce0000000f00 */
[----:B------:R-:W-:Y:S05]  /*03f0*/  CALL.REL.NOINC `($__internal_0_$__cuda_sm20_sqrt_rn_f32_slowpath) ;  /* 0x0000002c00d47944 */ /* 0x000fea0003c00000 */
[----:B------:R-:W-:Y:S01]  /*0400*/  IMAD.MOV.U32 R2, RZ, RZ, R27 ;  /* 0x000000ffff027224 */ /* 0x000fe200078e001b */
[----:B------:R-:W-:Y:S06]  /*0410*/  BRA `(.L_x_8) ;  /* 0x0000000000107947 */ /* 0x000fec0003800000 */
.L_x_7:
[----:B------:R-:W-:Y:S01]  /*0420*/  FMUL.FTZ R2, R22, R7 ;  /* 0x0000000716027220 */ /* 0x000fe20000410000 */
[----:B------:R-:W-:-:S03]  /*0430*/  FMUL.FTZ R4, R7, 0.5 ;  /* 0x3f00000007047820 */ /* 0x000fc60000410000 */
[----:B------:R-:W-:-:S04]  /*0440*/  FFMA R5, -R2, R2, R22 ;  /* 0x0000000202057223 */ /* 0x000fc80000000116 */
[----:B------:R-:W-:-:S07]  /*0450*/  FFMA R2, R5, R4, R2 ;  /* 0x0000000405027223 */ /* 0x000fce0000000002 */
.L_x_8:
[----:B------:R-:W-:Y:S05]  /*0460*/  BSYNC.RECONVERGENT B1 ;  /* 0x0000000000017941 */ /* 0x000fea0003800200 */
.L_x_6:
[----:B------:R-:W0:Y:S01]  /*0470*/  LDCU UR4, c[0x3][0x4] ;  /* 0x00c00080ff0477ac */ /* 0x000e220008000800 */
[----:B------:R-:W-:Y:S01]  /*0480*/  BSSY.RECONVERGENT B1, `(.L_x_9) ;  /* 0x0000062000017945 */ /* 0x000fe20003800200 */
[----:B0-----:R-:W-:-:S13]  /*0490*/  FSETP.GTU.AND P0, PT, R2, UR4, PT ;  /* 0x0000000402007c0b */ /* 0x001fda000bf0c000 */
[----:B------:R-:W-:Y:S05]  /*04a0*/  @P0 BRA `(.L_x_10) ;  /* 0x00000004007c0947 */ /* 0x000fea0003800000 */
[----:B------:R-:W0:Y:S01]  /*04b0*/  S2R R4, SR_LANEID ;  /* 0x0000000000047919 */ /* 0x000e220000000000 */
[----:B------:R-:W1:Y:S01]  /*04c0*/  S2UR UR6, SR_CgaCtaId ;  /* 0x00000000000679c3 */ /* 0x000e620000008800 */
[----:B------:R-:W-:Y:S01]  /*04d0*/  VOTEU.ANY UR7, UPT, PT ;  /* 0x0000000000077886 */ /* 0x000fe200038e0100 */
[----:B------:R-:W-:Y:S01]  /*04e0*/  UMOV UR5, 0x400 ;  /* 0x0000040000057882 */ /* 0x000fe20000000000 */
[----:B------:R-:W0:Y:S01]  /*04f0*/  FLO.U32 R7, UR7 ;  /* 0x0000000700077d00 */ /* 0x000e2200080e0000 */
[----:B------:R-:W-:Y:S01]  /*0500*/  UIADD3 UR4, UPT, UPT, UR5, 0x1004, URZ ;  /* 0x0000100405047890 */ /* 0x000fe2000fffe0ff */
[----:B------:R-:W2:Y:S06]  /*0510*/  S2R R2, SR_LTMASK ;  /* 0x0000000000027919 */ /* 0x000eac0000003900 */
[----:B------:R-:W3:Y:S01]  /*0520*/  POPC R6, UR7 ;  /* 0x0000000700067d09 */ /* 0x000ee20008000000 */
[----:B-1----:R-:W-:-:S02]  /*0530*/  ULEA UR4, UR6, UR4, 0x18 ;  /* 0x0000000406047291 */ /* 0x002fc4000f8ec0ff */
[----:B------:R-:W-:Y:S01]  /*0540*/  ULEA UR10, UR6, UR5, 0x18 ;  /* 0x00000005060a7291 */ /* 0x000fe2000f8ec0ff */
[----:B0-----:R-:W-:Y:S02]  /*0550*/  ISETP.EQ.U32.AND P0, PT, R7, R4, PT ;  /* 0x000000040700720c */ /* 0x001fe40003f02070 */
[----:B--2---:R-:W-:-:S06]  /*0560*/  LOP3.LUT R8, R2, UR7, RZ, 0xc0, !PT ;  /* 0x0000000702087c12 */ /* 0x004fcc000f8ec0ff */
[----:B------:R-:W0:Y:S05]  /*0570*/  POPC R8, R8 ;  /* 0x0000000800087309 */ /* 0x000e2a0000000000 */
[----:B---3--:R-:W1:Y:S01]  /*0580*/  @P0 ATOMS.ADD R6, [UR4], R6 ;  /* 0x00000006ff06098c */ /* 0x008e620008000004 */
[----:B------:R-:W2:Y:S03]  /*0590*/  LDCU UR4, c[0x3][URZ] ;  /* 0x00c00000ff0477ac */ /* 0x000ea60008000800 */
[----:B------:R-:W2:Y:S04]  /*05a0*/  LDS R5, [UR10+0x1004] ;  /* 0x0010040aff057984 */ /* 0x000ea80008000800 */
[----:B-1----:R-:W0:Y:S01]  /*05b0*/  SHFL.IDX PT, R7, R6, R7, 0x1f ;  /* 0x00001f0706077589 */ /* 0x002e2200000e0000 */
[----:B--2---:R-:W-:Y:S01]  /*05c0*/  ISETP.GE.AND P0, PT, R5, UR4, PT ;  /* 0x0000000405007c0c */ /* 0x004fe2000bf06270 */
[----:B0-----:R-:W-:-:S12]  /*05d0*/  IMAD.IADD R5, R7, 0x1, R8 ;  /* 0x0000000107057824 */ /* 0x001fd800078e0208 */
[----:B------:R-:W-:Y:S05]  /*05e0*/  @!P0 BRA `(.L_x_11) ;  /* 0x00000004001c8947 */ /* 0x000fea0003800000 */
[----:B------:R-:W-:-:S13]  /*05f0*/  ISETP.NE.AND P0, PT, R0, R3, PT ;  /* 0x000000030000720c */ /* 0x000fda0003f05270 */
[----:B------:R-:W-:Y:S05]  /*0600*/  @!P0 BRA `(.L_x_10) ;  /* 0x0000000400248947 */ /* 0x000fea0003800000 */
[----:B------:R-:W0:Y:S01]  /*0610*/  LDC.64 R6, c[0x0][0x388] ;  /* 0x0000e200ff067b82 */ /* 0x000e220000000a00 */
[----:B------:R-:W-:Y:S02]  /*0620*/  IMAD.MOV.U32 R22, RZ, RZ, -0x1 ;  /* 0xffffffffff167424 */ /* 0x000fe400078e00ff */
[----:B0-----:R-:W-:-:S05]  /*0630*/  IMAD.WIDE.U32 R6, R0, 0x4, R6 ;  /* 0x0000000400067825 */ /* 0x001fca00078e0006 */
[----:B------:R-:W2:Y:S01]  /*0640*/  ATOMG.E.CAS.STRONG.GPU PT, R22, [R6], R22, R23 ;  /* 0x00000016061673a9 */ /* 0x000ea200001ee117 */
[----:B------:R-:W-:Y:S01]  /*0650*/  BSSY.RELIABLE B2, `(.L_x_12) ;  /* 0x000002c000027945 */ /* 0x000fe20003800100 */
[----:B------:R-:W-:Y:S02]  /*0660*/  PLOP3.LUT P0, PT, PT, PT, PT, 0x8, 0x80 ;  /* 0x000000000080781c */ /* 0x000fe40003f0e170 */
[----:B--2---:R-:W-:-:S13]  /*0670*/  ISETP.NE.AND P1, PT, R22, -0x2, PT ;  /* 0xfffffffe1600780c */ /* 0x004fda0003f25270 */
[----:B------:R-:W-:Y:S05]  /*0680*/  @!P1 BRA `(.L_x_13) ;  /* 0x0000000000a09947 */ /* 0x000fea0003800000 */
[----:B------:R-:W-:-:S13]  /*0690*/  ISETP.NE.AND P0, PT, R22, -0x1, PT ;  /* 0xffffffff1600780c */ /* 0x000fda0003f05270 */
[----:B------:R-:W-:Y:S05]  /*06a0*/  @!P0 BREAK.RELIABLE B2 ;  /* 0x0000000000028942 */ /* 0x000fea0003800100 */
[----:B------:R-:W-:Y:S05]  /*06b0*/  @P0 BRA `(.L_x_14) ;  /* 0x0000000000900947 */ /* 0x000fea0003800000 */
[----:B------:R-:W-:Y:S01]  /*06c0*/  VOTEU.ANY UR4, UPT, PT ;  /* 0x0000000000047886 */ /* 0x000fe200038e0100 */
[----:B------:R-:W0:Y:S01]  /*06d0*/  LDC.64 R6, c[0x0][0x398] ;  /* 0x0000e600ff067b82 */ /* 0x000e220000000a00 */
[----:B------:R-:W1:Y:S08]  /*06e0*/  FLO.U32 R9, UR4 ;  /* 0x0000000400097d00 */ /* 0x000e7000080e0000 */
[----:B------:R-:W2:Y:S01]  /*06f0*/  POPC R5, UR4 ;  /* 0x0000000400057d09 */ /* 0x000ea20008000000 */
[----:B-1----:R-:W-:Y:S01]  /*0700*/  ISETP.EQ.U32.AND P0, PT, R9, R4, PT ;  /* 0x000000040900720c */ /* 0x002fe20003f02070 */
[----:B0-----:R-:W-:-:S12]  /*0710*/  IMAD.WIDE R6, R23, 0x4, R6 ;  /* 0x0000000417067825 */ /* 0x001fd800078e0206 */
[----:B--2---:R-:W2:Y:S01]  /*0720*/  @P0 ATOMG.E.ADD.STRONG.GPU PT, R6, desc[UR8][R6.64], R5 ;  /* 0x80000005060609a8 */ /* 0x004ea200081ef108 */
[----:B------:R-:W-:-:S04]  /*0730*/  LOP3.LUT R10, R2, UR4, RZ, 0xc0, !PT ;  /* 0x00000004020a7c12 */ /* 0x000fc8000f8ec0ff */
[----:B------:R-:W0:Y:S01]  /*0740*/  POPC R11, R10 ;  /* 0x0000000a000b7309 */ /* 0x000e220000000000 */
[----:B--2---:R-:W0:Y:S02]  /*0750*/  SHFL.IDX PT, R8, R6, R9, 0x1f ;  /* 0x00001f0906087589 */ /* 0x004e2400000e0000 */
[----:B0-----:R-:W-:-:S05]  /*0760*/  IMAD.IADD R8, R8, 0x1, R11 ;  /* 0x0000000108087824 */ /* 0x001fca00078e020b */
[----:B------:R-:W-:-:S13]  /*0770*/  ISETP.GE.AND P0, PT, R8, 0x400, PT ;  /* 0x000004000800780c */ /* 0x000fda0003f06270 */
[----:B------:R-:W-:Y:S05]  /*0780*/  @!P0 BRA `(.L_x_15) ;  /* 0x0000000000488947 */ /* 0x000fea0003800000 */
        /* <DEDUP_REMOVED lines=10> */
[----:B0-----:R-:W-:-:S04]  /*0830*/  IADD3 R2, PT, PT, R11, R2, RZ ;  /* 0x000000020b027210 */ /* 0x001fc80007ffe0ff */
[----:B------:R-:W-:-:S13]  /*0840*/  ISETP.GT.AND P0, PT, R2, 0x3ff, PT ;  /* 0x000003ff0200780c */ /* 0x000fda0003f04270 */
[----:B------:R-:W-:Y:S05]  /*0850*/  @P0 BRA `(.L_x_10) ;  /* 0x0000000000900947 */ /* 0x000fea0003800000 */
[----:B------:R-:W0:Y:S01]  /*0860*/  LDC.64 R4, c[0x0][0x3a0] ;  /* 0x0000e800ff047b82 */ /* 0x000e220000000a00 */
[----:B------:R-:W-:-:S04]  /*0870*/  IMAD R7, R23, 0x400, R2 ;  /* 0x0000040017077824 */ /* 0x000fc800078e0202 */
[----:B0-----:R-:W-:-:S05]  /*0880*/  IMAD.WIDE R4, R7, 0x4, R4 ;  /* 0x0000000407047825 */ /* 0x001fca00078e0204 */
[----:B------:R2:W-:Y:S01]  /*0890*/  STG.E desc[UR8][R4.64], R0 ;  /* 0x0000000004007986 */ /* 0x0005e2000c101908 */
[----:B------:R-:W-:Y:S05]  /*08a0*/  BRA `(.L_x_10) ;  /* 0x00000000007c7947 */ /* 0x000fea0003800000 */
.L_x_15:
[----:B------:R-:W0:Y:S01]  /*08b0*/  LDC.64 R4, c[0x0][0x390] ;  /* 0x0000e400ff047b82 */ /* 0x000e220000000a00 */
[----:B------:R-:W-:-:S04]  /*08c0*/  IMAD R7, R23, 0x400, R8 ;  /* 0x0000040017077824 */ /* 0x000fc800078e0208 */
[----:B0-----:R-:W-:-:S05]  /*08d0*/  IMAD.WIDE R4, R7, 0x4, R4 ;  /* 0x0000000407047825 */ /* 0x001fca00078e0204 */
[----:B------:R1:W-:Y:S01]  /*08e0*/  STG.E desc[UR8][R4.64], R0 ;  /* 0x0000000004007986 */ /* 0x0003e2000c101908 */
[----:B------:R-:W-:Y:S05]  /*08f0*/  BRA `(.L_x_10) ;  /* 0x0000000000687947 */ /* 0x000fea0003800000 */
.L_x_14:
[----:B------:R-:W-:-:S13]  /*0900*/  ISETP.NE.AND P0, PT, R22, R23, PT ;  /* 0x000000171600720c */ /* 0x000fda0003f05270 */
.L_x_13:
[----:B------:R-:W-:Y:S05]  /*0910*/  BSYNC.RELIABLE B2 ;  /* 0x0000000000027941 */ /* 0x000fea0003800100 */
.L_x_12:
[----:B------:R-:W-:-:S13]  /*0920*/  ISETP.LT.AND P1, PT, R22, 0x20, PT ;  /* 0x000000201600780c */ /* 0x000fda0003f21270 */
[----:B------:R-:W-:Y:S05]  /*0930*/  @P0 BRA P1, `(.L_x_16) ;  /* 0x0000000000140947 */ /* 0x000fea0000800000 */
[----:B------:R-:W-:-:S13]  /*0940*/  ISETP.NE.AND P0, PT, R22, -0x2, PT ;  /* 0xfffffffe1600780c */ /* 0x000fda0003f05270 */
[----:B------:R-:W-:Y:S05]  /*0950*/  @P0 BRA `(.L_x_10) ;  /* 0x0000000000500947 */ /* 0x000fea0003800000 */
[----:B------:R-:W-:-:S05]  /*0960*/  IMAD.MOV.U32 R22, RZ, RZ, -0x2 ;  /* 0xfffffffeff167424 */ /* 0x000fca00078e00ff */
[----:B------:R4:W5:Y:S01]  /*0970*/  ATOMG.E.CAS.STRONG.GPU PT, RZ, [R6], R22, R23 ;  /* 0x0000001606ff73a9 */ /* 0x00096200001ee117 */
[----:B------:R-:W-:Y:S05]  /*0980*/  BRA `(.L_x_10) ;  /* 0x0000000000447947 */ /* 0x000fea0003800000 */
.L_x_16:
[----:B------:R-:W0:Y:S01]  /*0990*/  LDCU.64 UR4, c[0x0][0x3b0] ;  /* 0x00007600ff0477ac */ /* 0x000e220008000a00 */
[----:B------:R-:W-:Y:S01]  /*09a0*/  ISETP.GE.AND P0, PT, R22, R23, PT ;  /* 0x000000171600720c */ /* 0x000fe20003f06270 */
[----:B------:R-:W-:-:S12]  /*09b0*/  IMAD.MOV.U32 R8, RZ, RZ, 0x1 ;  /* 0x00000001ff087424 */ /* 0x000fd800078e00ff */
[----:B------:R-:W-:Y:S02]  /*09c0*/  @P0 IMAD R4, R23, 0x20, R22 ;  /* 0x0000002017040824 */ /* 0x000fe400078e0216 */
[----:B------:R-:W-:-:S03]  /*09d0*/  @!P0 IMAD R2, R22, 0x20, R23 ;  /* 0x0000002016028824 */ /* 0x000fc600078e0217 */
[----:B0-----:R-:W-:Y:S02]  /*09e0*/  @P0 IADD3 R4, P1, PT, R4, UR4, RZ ;  /* 0x0000000404040c10 */ /* 0x001fe4000ff3e0ff */
[----:B------:R-:W-:-:S03]  /*09f0*/  @!P0 IADD3 R6, P2, PT, R2, UR4, RZ ;  /* 0x0000000402068c10 */ /* 0x000fc6000ff5e0ff */
[----:B------:R-:W-:Y:S01]  /*0a00*/  @P0 IMAD.X R5, RZ, RZ, UR5, P1 ;  /* 0x00000005ff050e24 */ /* 0x000fe200088e06ff */
[----:B------:R-:W-:Y:S02]  /*0a10*/  @!P0 LEA.HI.X.SX32 R7, R2, UR5, 0x1, P2 ;  /* 0x0000000502078c11 */ /* 0x000fe400090f0eff */
[----:B------:R-:W-:-:S05]  /*0a20*/  PRMT R2, R8, 0x7610, R2 ;  /* 0x0000761008027816 */ /* 0x000fca0000000002 */
[----:B------:R3:W-:Y:S04]  /*0a30*/  @P0 STG.E.U8 desc[UR8][R4.64], R2 ;  /* 0x0000000204000986 */ /* 0x0007e8000c101108 */
[----:B------:R3:W-:Y:S01]  /*0a40*/  @!P0 STG.E.U8 desc[UR8][R6.64], R2 ;  /* 0x0000000206008986 */ /* 0x0007e2000c101108 */
[----:B------:R-:W-:Y:S05]  /*0a50*/  BRA `(.L_x_10) ;  /* 0x0000000000107947 */ /* 0x000fea0003800000 */
.L_x_11:
[----:B------:R-:W-:-:S04]  /*0a60*/  UIADD3 UR4, UPT, UPT, UR5, 0x4, URZ ;  /* 0x0000000405047890 */ /* 0x000fc8000fffe0ff */
[----:B------:R-:W-:-:S06]  /*0a70*/  ULEA UR4, UR6, UR4, 0x18 ;  /* 0x0000000406047291 */ /* 0x000fcc000f8ec0ff */
[----:B------:R-:W-:-:S05]  /*0a80*/  LEA R5, R5, UR4, 0x2 ;  /* 0x0000000405057c11 */ /* 0x000fca000f8e10ff */
[----:B------:R0:W-:Y:S02]  /*0a90*/  STS [R5], R0 ;  /* 0x0000000005007388 */ /* 0x0001e40000000800 */
.L_x_10:
[----:B------:R-:W-:Y:S05]  /*0aa0*/  BSYNC.RECONVERGENT B1 ;  /* 0x0000000000017941 */ /* 0x000fea0003800200 */
.L_x_9:
[----:B---3--:R-:W-:-:S07]  /*0ab0*/  VIADD R2, R0, 0x80 ;  /* 0x0000008000027836 */ /* 0x008fce0000000000 */
.L_x_5:
[----:B------:R-:W-:Y:S05]  /*0ac0*/  BSYNC.RECONVERGENT B0 ;  /* 0x0000000000007941 */ /* 0x000fea0003800200 */
.L_x_4:
[----:B------:R-:W-:Y:S05]  /*0ad0*/  WARPSYNC.ALL ;  /* 0x0000000000007948 */ /* 0x000fea0003800000 */
[----:B------:R-:W3:Y:S01]  /*0ae0*/  S2UR UR5, SR_CgaCtaId ;  /* 0x00000000000579c3 */ /* 0x000ee20000008800 */
[----:B------:R-:W-:Y:S01]  /*0af0*/  UMOV UR4, 0x400 ;  /* 0x0000040000047882 */ /* 0x000fe20000000000 */
[----:B------:R-:W3:Y:S01]  /*0b00*/  LDCU UR10, c[0x3][URZ] ;  /* 0x00c00000ff0a77ac */ /* 0x000ee20008000800 */
[----:B------:R-:W-:-:S05]  /*0b10*/  UIADD3 UR4, UPT, UPT, UR4, 0x4, URZ ;  /* 0x0000000404047890 */ /* 0x000fca000fffe0ff */
[----:B012---:R-:W0:Y:S01]  /*0b20*/  LDC.64 R4, c[0x0][0x398] ;  /* 0x0000e600ff047b82 */ /* 0x007e220000000a00 */
[----:B------:R-:W1:Y:S01]  /*0b30*/  LDCU UR11, c[0x3][0x4] ;  /* 0x00c00080ff0b77ac */ /* 0x000e620008000800 */
[----:B------:R-:W2:Y:S06]  /*0b40*/  LDCU.64 UR12, c[0x0][0x3b0] ;  /* 0x00007600ff0c77ac */ /* 0x000eac0008000a00 */
[----:B------:R-:W1:Y:S08]  /*0b50*/  LDC.64 R14, c[0x0][0x3a0] ;  /* 0x0000e800ff0e7b82 */ /* 0x000e700000000a00 */
[----:B------:R-:W1:Y:S01]  /*0b60*/  LDC.64 R12, c[0x0][0x388] ;  /* 0x0000e200ff0c7b82 */ /* 0x000e620000000a00 */
[----:B---3--:R-:W-:-:S06]  /*0b70*/  ULEA UR4, UR5, UR4, 0x18 ;  /* 0x0000000405047291 */ /* 0x008fcc000f8ec0ff */
[----:B------:R-:W-:Y:S01]  /*0b80*/  IMAD.U32 R26, RZ, RZ, UR4 ;  /* 0x00000004ff1a7e24 */ /* 0x000fe2000f8e00ff */
[----:B------:R-:W3:Y:S01]  /*0b90*/  LDC.64 R10, c[0x0][0x390] ;  /* 0x0000e400ff0a7b82 */ /* 0x000ee20000000a00 */
[----:B0-----:R-:W-:-:S07]  /*0ba0*/  IMAD.WIDE R4, R23, 0x4, R4 ;  /* 0x0000000417047825 */ /* 0x001fce00078e0204 */
[----:B------:R-:W0:Y:S08]  /*0bb0*/  LDC.64 R8, c[0x0][0x3a8] ;  /* 0x0000ea00ff087b82 */ /* 0x000e300000000a00 */
[----:B--2-4-:R-:W4:Y:S02]  /*0bc0*/  LDC.64 R6, c[0x0][0x380] ;  /* 0x0000e000ff067b82 */ /* 0x014f240000000a00 */
.L_x_38:
[----:B---3--:R-:W-:Y:S01]  /*0bd0*/  IMAD.SHL.U32 R19, R2, 0x2, RZ ;  /* 0x0000000202137824 */ /* 0x008fe200078e00ff */
[----:B0-2---:R-:W2:Y:S03]  /*0be0*/  LDG.E R25, desc[UR8][R16.64] ;  /* 0x0000000810197981 */ /* 0x005ea6000c1e1900 */
[----:B-1--4-:R-:W-:Y:S01]  /*0bf0*/  IMAD.WIDE.U32 R18, R19, 0x4, R6 ;  /* 0x0000000413127825 */ /* 0x012fe200078e0006 */
[----:B------:R-:W4:Y:S04]  /*0c00*/  LDG.E R22, desc[UR8][R16.64+0x4] ;  /* 0x0000040810167981 */ /* 0x000f28000c1e1900 */
[----:B------:R-:W2:Y:S04]  /*0c10*/  LDG.E R20, desc[UR8][R18.64] ;  /* 0x0000000812147981 */ /* 0x000ea8000c1e1900 */
[----:B------:R-:W4:Y:S01]  /*0c20*/  LDG.E R21, desc[UR8][R18.64+0x4] ;  /* 0x0000040812157981 */ /* 0x000f22000c1e1900 */
[----:B------:R-:W-:Y:S05]  /*0c30*/  YIELD ;  /* 0x0000000000007946 */ /* 0x000fea0003800000 */
[----:B------:R-:W-:Y:S01]  /*0c40*/  BSSY.RECONVERGENT B0, `(.L_x_17) ;  /* 0x0000012000007945 */ /* 0x000fe20003800200 */
[----:B--2---:R-:W-:Y:S01]  /*0c50*/  FADD R20, -R20, R25 ;  /* 0x0000001914147221 */ /* 0x004fe20000000100 */
[----:B----4-:R-:W-:-:S03]  /*0c60*/  FADD R21, -R21, R22 ;  /* 0x0000001615157221 */ /* 0x010fc60000000100 */
[----:B------:R-:W-:-:S04]  /*0c70*/  FFMA R20, R20, R20, RZ ;  /* 0x0000001414147223 */ /* 0x000fc800000000ff */
[----:B------:R-:W-:-:S05]  /*0c80*/  FFMA R21, R21, R21, R20 ;  /* 0x0000001515157223 */ /* 0x000fca0000000014 */
[----:B------:R-:W-:Y:S01]  /*0c90*/  IADD3 R20, PT, PT, R21, -0xd000000, RZ ;  /* 0xf300000015147810 */ /* 0x000fe20007ffe0ff */
[----:B------:R2:W4:Y:S03]  /*0ca0*/  MUFU.RSQ R22, R21 ;  /* 0x0000001500167308 */ /* 0x0005260000001400 */
[----:B------:R-:W-:-:S13]  /*0cb0*/  ISETP.GT.U32.AND P0, PT, R20, 0x727fffff, PT ;  /* 0x727fffff1400780c */ /* 0x000fda0003f04070 */
[----:B--2---:R-:W-:Y:S05]  /*0cc0*/  @!P0 BRA `(.L_x_18) ;  /* 0x0000000000148947 */ /* 0x004fea0003800000 */
[----:B----4-:R-:W-:Y:S01]  /*0cd0*/  IMAD.MOV.U32 R22, RZ, RZ, R21 ;  /* 0x000000ffff167224 */ /* 0x010fe200078e0015 */
[----:B------:R-:W-:-:S07]  /*0ce0*/  MOV R24, 0xd00 ;  /* 0x00000d0000187802 */ /* 0x000fce0000000f00 */
[----:B01-3-5:R-:W-:Y:S05]  /*0cf0*/  CALL.REL.NOINC `($__internal_0_$__cuda_sm20_sqrt_rn_f32_slowpath) ;  /* 0x0000002400947944 */ /* 0x02bfea0003c00000 */
[----:B------:R-:W-:Y:S01]  /*0d00*/  IMAD.MOV.U32 R20, RZ, RZ, R27 ;  /* 0x000000ffff147224 */ /* 0x000fe200078e001b */
[----:B------:R-:W-:Y:S06]  /*0d10*/  BRA `(.L_x_19) ;  /* 0x0000000000107947 */ /* 0x000fec0003800000 */
.L_x_18:
[----:B----4-:R-:W-:Y:S01]  /*0d20*/  FMUL.FTZ R20, R21, R22 ;  /* 0x0000001615147220 */ /* 0x010fe20000410000 */
[----:B------:R-:W-:-:S03]  /*0d30*/  FMUL.FTZ R22, R22, 0.5 ;  /* 0x3f00000016167820 */ /* 0x000fc60000410000 */
[----:B------:R-:W-:-:S04]  /*0d40*/  FFMA R21, -R20, R20, R21 ;  /* 0x0000001414157223 */ /* 0x000fc80000000115 */
[----:B------:R-:W-:-:S07]  /*0d50*/  FFMA R20, R21, R22, R20 ;  /* 0x0000001615147223 */ /* 0x000fce0000000014 */
.L_x_19:
[----:B-1----:R-:W-:Y:S05]  /*0d60*/  BSYNC.RECONVERGENT B0 ;  /* 0x0000000000007941 */ /* 0x002fea0003800200 */
.L_x_17:
[----:B------:R-:W-:Y:S01]  /*0d70*/  FSETP.GTU.AND P0, PT, R20, UR11, PT ;  /* 0x0000000b14007c0b */ /* 0x000fe2000bf0c000 */
[----:B------:R-:W-:Y:S01]  /*0d80*/  BSSY.RECONVERGENT B0, `(.L_x_20) ;  /* 0x0000059000007945 */ /* 0x000fe20003800200 */
[----:B------:R-:W-:-:S11]  /*0d90*/  IMAD.WIDE.U32 R20, R2, 0x4, R12 ;  /* 0x0000000402147825 */ /* 0x000fd600078e000c */
[----:B------:R-:W-:Y:S05]  /*0da0*/  @P0 BRA `(.L_x_21) ;  /* 0x0000000400580947 */ /* 0x000fea0003800000 */
[----:B------:R-:W1:Y:S01]  /*0db0*/  S2R R27, SR_LANEID ;  /* 0x00000000001b7919 */ /* 0x000e620000000000 */
[----:B------:R-:W2:Y:S01]  /*0dc0*/  S2UR UR6, SR_CgaCtaId ;  /* 0x00000000000679c3 */ /* 0x000ea20000008800 */
[----:B------:R-:W-:Y:S01]  /*0dd0*/  VOTEU.ANY UR7, UPT, PT ;  /* 0x0000000000077886 */ /* 0x000fe200038e0100 */
[----:B------:R-:W-:Y:S01]  /*0de0*/  UMOV UR4, 0x400 ;  /* 0x0000040000047882 */ /* 0x000fe20000000000 */
[----:B------:R-:W1:Y:S01]  /*0df0*/  FLO.U32 R29, UR7 ;  /* 0x00000007001d7d00 */ /* 0x000e6200080e0000 */
[----:B------:R-:W-:Y:S01]  /*0e00*/  UIADD3 UR5, UPT, UPT, UR4, 0x1004, URZ ;  /* 0x0000100404057890 */ /* 0x000fe2000fffe0ff */
[----:B------:R-:W4:Y:S06]  /*0e10*/  S2R R28, SR_LTMASK ;  /* 0x00000000001c7919 */ /* 0x000f2c0000003900 */
[----:B------:R-:W0:Y:S01]  /*0e20*/  POPC R24, UR7 ;  /* 0x0000000700187d09 */ /* 0x000e220008000000 */
[----:B--2---:R-:W-:Y:S01]  /*0e30*/  ULEA UR5, UR6, UR5, 0x18 ;  /* 0x0000000506057291 */ /* 0x004fe2000f8ec0ff */
[----:B-1----:R-:W-:-:S02]  /*0e40*/  ISETP.EQ.U32.AND P0, PT, R29, R27, PT ;  /* 0x0000001b1d00720c */ /* 0x002fc40003f02070 */
[----:B----4-:R-:W-:-:S06]  /*0e50*/  LOP3.LUT R22, R28, UR7, RZ, 0xc0, !PT ;  /* 0x000000071c167c12 */ /* 0x010fcc000f8ec0ff */
[----:B------:R-:W1:Y:S05]  /*0e60*/  POPC R22, R22 ;  /* 0x0000001600167309 */ /* 0x000e6a0000000000 */
[----:B0-----:R-:W0:Y:S01]  /*0e70*/  @P0 ATOMS.ADD R24, [UR5], R24 ;  /* 0x00000018ff18098c */ /* 0x001e220008000005 */
[----:B------:R-:W-:-:S03]  /*0e80*/  ULEA UR5, UR6, UR4, 0x18 ;  /* 0x0000000406057291 */ /* 0x000fc6000f8ec0ff */
[----:B0-----:R-:W1:Y:S02]  /*0e90*/  SHFL.IDX PT, R25, R24, R29, 0x1f ;  /* 0x00001f1d18197589 */ /* 0x001e6400000e0000 */
[----:B-1----:R-:W-:-:S04]  /*0ea0*/  IMAD.IADD R25, R25, 0x1, R22 ;  /* 0x0000000119197824 */ /* 0x002fc800078e0216 */
[----:B------:R-:W0:Y:S02]  /*0eb0*/  LDS R22, [UR5+0x1004] ;  /* 0x00100405ff167984 */ /* 0x000e240008000800 */
[----:B0-----:R-:W-:-:S13]  /*0ec0*/  ISETP.GE.AND P0, PT, R22, UR10, PT ;  /* 0x0000000a16007c0c */ /* 0x001fda000bf06270 */
[----:B------:R-:W-:Y:S05]  /*0ed0*/  @!P0 BRA `(.L_x_22) ;  /* 0x0000000000f88947 */ /* 0x000fea0003800000 */
[----:B------:R-:W-:-:S13]  /*0ee0*/  ISETP.NE.AND P0, PT, R2, R3, PT ;  /* 0x000000030200720c */ /* 0x000fda0003f05270 */
[----:B------:R-:W-:Y:S05]  /*0ef0*/  @!P0 BRA `(.L_x_21) ;  /* 0x0000000400048947 */ /* 0x000fea0003800000 */
[----:B------:R-:W-:-:S05]  /*0f00*/  IMAD.MOV.U32 R22, RZ, RZ, -0x1 ;  /* 0xffffffffff167424 */ /* 0x000fca00078e00ff */
        /* <DEDUP_REMOVED lines=8> */
[----:B------:R-:W-:Y:S02]  /*0f90*/  VOTEU.ANY UR4, UPT, PT ;  /* 0x0000000000047886 */ /* 0x000fe400038e0100 */
[----:B------:R-:W0:Y:S08]  /*0fa0*/  FLO.U32 R22, UR4 ;  /* 0x0000000400167d00 */ /* 0x000e3000080e0000 */
[----:B------:R-:W1:Y:S01]  /*0fb0*/  POPC R29, UR4 ;  /* 0x00000004001d7d09 */ /* 0x000e620008000000 */
[----:B0-----:R-:W-:-:S13]  /*0fc0*/  ISETP.EQ.U32.AND P0, PT, R22, R27, PT ;  /* 0x0000001b1600720c */ /* 0x001fda0003f02070 */
[----:B-1----:R-:W2:Y:S01]  /*0fd0*/  @P0 ATOMG.E.ADD.STRONG.GPU PT, R29, desc[UR8][R4.64], R29 ;  /* 0x8000001d041d09a8 */ /* 0x002ea200081ef108 */
[----:B------:R-:W-:-:S04]  /*0fe0*/  LOP3.LUT R24, R28, UR4, RZ, 0xc0, !PT ;  /* 0x000000041c187c12 */ /* 0x000fc8000f8ec0ff */
[----:B------:R-:W0:Y:S01]  /*0ff0*/  POPC R25, R24 ;  /* 0x0000001800197309 */ /* 0x000e220000000000 */
[----:B--2---:R-:W0:Y:S02]  /*1000*/  SHFL.IDX PT, R22, R29, R22, 0x1f ;  /* 0x00001f161d167589 */ /* 0x004e2400000e0000 */
[----:B0-----:R-:W-:-:S05]  /*1010*/  IMAD.IADD R22, R22, 0x1, R25 ;  /* 0x0000000116167824 */ /* 0x001fca00078e0219 */
[----:B------:R-:W-:-:S13]  /*1020*/  ISETP.GT.AND P0, PT, R22, 0x3ff, PT ;  /* 0x000003ff1600780c */ /* 0x000fda0003f04270 */
[----:B------:R-:W0:Y:S01]  /*1030*/  @!P0 LDC.64 R24, c[0x0][0x390] ;  /* 0x0000e400ff188b82 */ /* 0x000e220000000a00 */
[----:B------:R-:W-:-:S04]  /*1040*/  @!P0 IMAD R29, R23, 0x400, R22 ;  /* 0x00000400171d8824 */ /* 0x000fc800078e0216 */
[----:B0-----:R-:W-:-:S05]  /*1050*/  @!P0 IMAD.WIDE R24, R29, 0x4, R24 ;  /* 0x000000041d188825 */ /* 0x001fca00078e0218 */
[----:B------:R2:W-:Y:S01]  /*1060*/  @!P0 STG.E desc[UR8][R24.64], R2 ;  /* 0x0000000218008986 */ /* 0x0005e2000c101908 */
[----:B------:R-:W-:Y:S05]  /*1070*/  @!P0 BRA `(.L_x_21) ;  /* 0x0000000000a48947 */ /* 0x000fea0003800000 */
[----:B------:R-:W-:Y:S01]  /*1080*/  VOTEU.ANY UR4, UPT, PT ;  /* 0x0000000000047886 */ /* 0x000fe200038e0100 */
[----:B--2---:R-:W-:Y:S01]  /*1090*/  IMAD.WIDE R24, R23, 0x4, R8 ;  /* 0x0000000417187825 */ /* 0x004fe200078e0208 */
[----:B------:R-:W0:Y:S02]  /*10a0*/  FLO.U32 R22, UR4 ;  /* 0x0000000400167d00 */ /* 0x000e2400080e0000 */
[----:B0-----:R-:W-:-:S06]  /*10b0*/  ISETP.EQ.U32.AND P0, PT, R22, R27, PT ;  /* 0x0000001b1600720c */ /* 0x001fcc0003f02070 */
[----:B------:R-:W0:Y:S07]  /*10c0*/  POPC R27, UR4 ;  /* 0x00000004001b7d09 */ /* 0x000e2e0008000000 */
[----:B0-----:R-:W2:Y:S01]  /*10d0*/  @P0 ATOMG.E.ADD.STRONG.GPU PT, R25, desc[UR8][R24.64], R27 ;  /* 0x8000001b181909a8 */ /* 0x001ea200081ef108 */
[----:B------:R-:W-:-:S06]  /*10e0*/  LOP3.LUT R29, R28, UR4, RZ, 0xc0, !PT ;  /* 0x000000041c1d7c12 */ /* 0x000fcc000f8ec0ff */
[----:B------:R-:W0:Y:S01]  /*10f0*/  POPC R29, R29 ;  /* 0x0000001d001d7309 */ /* 0x000e220000000000 */
[----:B--2---:R-:W0:Y:S02]  /*1100*/  SHFL.IDX PT, R22, R25, R22, 0x1f ;  /* 0x00001f1619167589 */ /* 0x004e2400000e0000 */
[----:B0-----:R-:W-:-:S05]  /*1110*/  IMAD.IADD R28, R22, 0x1, R29 ;  /* 0x00000001161c7824 */ /* 0x001fca00078e021d */
[----:B------:R-:W-:-:S13]  /*1120*/  ISETP.GT.AND P0, PT, R28, 0x3ff, PT ;  /* 0x000003ff1c00780c */ /* 0x000fda0003f04270 */
[----:B------:R-:W-:Y:S05]  /*1130*/  @P0 BRA `(.L_x_21) ;  /* 0x0000000000740947 */ /* 0x000fea0003800000 */
[----:B------:R-:W-:-:S04]  /*1140*/  IMAD R25, R23, 0x400, R28 ;  /* 0x0000040017197824 */ /* 0x000fc800078e021c */
[----:B------:R-:W-:-:S05]  /*1150*/  IMAD.WIDE R24, R25, 0x4, R14 ;  /* 0x0000000419187825 */ /* 0x000fca00078e020e */
[----:B------:R4:W-:Y:S01]  /*1160*/  STG.E desc[UR8][R24.64], R2 ;  /* 0x0000000218007986 */ /* 0x0009e2000c101908 */
[----:B------:R-:W-:Y:S05]  /*1170*/  BRA `(.L_x_21) ;  /* 0x0000000000647947 */ /* 0x000fea0003800000 */
.L_x_25:
[----:B------:R-:W-:-:S13]  /*1180*/  ISETP.NE.AND P0, PT, R24, R23, PT ;  /* 0x000000171800720c */ /* 0x000fda0003f05270 */
.L_x_24:
[----:B------:R-:W-:Y:S05]  /*1190*/  BSYNC.RELIABLE B1 ;  /* 0x0000000000017941 */ /* 0x000fea0003800100 */
.L_x_23:
[----:B------:R-:W-:-:S13]  /*11a0*/  ISETP.GT.OR P0, PT, R24, 0x1f, !P0 ;  /* 0x0000001f1800780c */ /* 0x000fda0004704670 */
[----:B------:R-:W-:Y:S05]  /*11b0*/  @P0 BRA `(.L_x_26) ;  /* 0x00000000002c0947 */ /* 0x000fea0003800000 */
[----:B------:R-:W-:Y:S01]  /*11c0*/  ISETP.GE.AND P0, PT, R24, R23, PT ;  /* 0x000000171800720c */ /* 0x000fe20003f06270 */
[----:B------:R-:W-:-:S12]  /*11d0*/  IMAD.MOV.U32 R22, RZ, RZ, 0x1 ;  /* 0x00000001ff167424 */ /* 0x000fd800078e00ff */
[----:B------:R-:W-:Y:S01]  /*11e0*/  @!P0 IMAD R25, R24, 0x20, R23 ;  /* 0x0000002018198824 */ /* 0x000fe200078e0217 */
[----:B------:R-:W-:-:S04]  /*11f0*/  @P0 LEA R24, R23, R24, 0x5 ;  /* 0x0000001817180211 */ /* 0x000fc800078e28ff */
[----:B------:R-:W-:-:S04]  /*1200*/  @!P0 IADD3 R28, P1, PT, R25, UR12, RZ ;  /* 0x0000000c191c8c10 */ /* 0x000fc8000ff3e0ff */
[----:B------:R-:W-:Y:S02]  /*1210*/  @!P0 LEA.HI.X.SX32 R29, R25, UR13, 0x1, P1 ;  /* 0x0000000d191d8c11 */ /* 0x000fe400088f0eff */
[----:B------:R-:W-:-:S03]  /*1220*/  @P0 IADD3 R24, P1, PT, R24, UR12, RZ ;  /* 0x0000000c18180c10 */ /* 0x000fc6000ff3e0ff */
[----:B------:R0:W-:Y:S02]  /*1230*/  @!P0 STG.E.U8 desc[UR8][R28.64], R22 ;  /* 0x000000161c008986 */ /* 0x0001e4000c101108 */
[----:B------:R-:W-:-:S05]  /*1240*/  @P0 IMAD.X R25, RZ, RZ, UR13, P1 ;  /* 0x0000000dff190e24 */ /* 0x000fca00088e06ff */
[----:B------:R0:W-:Y:S01]  /*1250*/  @P0 STG.E.U8 desc[UR8][R24.64], R22 ;  /* 0x0000001618000986 */ /* 0x0001e2000c101108 */
[----:B------:R-:W-:Y:S05]  /*1260*/  BRA `(.L_x_21) ;  /* 0x0000000000287947 */ /* 0x000fea0003800000 */
.L_x_26:
[----:B------:R-:W-:-:S13]  /*1270*/  ISETP.NE.AND P0, PT, R24, -0x2, PT ;  /* 0xfffffffe1800780c */ /* 0x000fda0003f05270 */
[----:B------:R-:W-:Y:S05]  /*1280*/  @P0 BRA `(.L_x_21) ;  /* 0x0000000000200947 */ /* 0x000fea0003800000 */
[----:B------:R-:W-:-:S05]  /*1290*/  IMAD.MOV.U32 R22, RZ, RZ, -0x2 ;  /* 0xfffffffeff167424 */ /* 0x000fca00078e00ff */
[----:B------:R0:W5:Y:S01]  /*12a0*/  ATOMG.E.CAS.STRONG.GPU PT, RZ, [R20], R22, R23 ;  /* 0x0000001614ff73a9 */ /* 0x00016200001ee117 */
[----:B------:R-:W-:Y:S05]  /*12b0*/  BRA `(.L_x_21) ;  /* 0x0000000000147947 */ /* 0x000fea0003800000 */
.L_x_22:
[----:B------:R-:W-:-:S04]  /*12c0*/  UIADD3 UR4, UPT, UPT, UR4, 0x4, URZ ;  /* 0x0000000404047890 */ /* 0x000fc8000fffe0ff */
[----:B------:R-:W-:-:S06]  /*12d0*/  ULEA UR4, UR6, UR4, 0x18 ;  /* 0x0000000406047291 */ /* 0x000fcc000f8ec0ff */
[----:B------:R-:W-:-:S04]  /*12e0*/  IMAD.U32 R26, RZ, RZ, UR4 ;  /* 0x00000004ff1a7e24 */ /* 0x000fc8000f8e00ff */
[----:B------:R-:W-:-:S05]  /*12f0*/  IMAD R25, R25, 0x4, R26 ;  /* 0x0000000419197824 */ /* 0x000fca00078e021a */
[----:B------:R1:W-:Y:S02]  /*1300*/  STS [R25], R2 ;  /* 0x0000000219007388 */ /* 0x0003e40000000800 */
.L_x_21:
[----:B------:R-:W-:Y:S05]  /*1310*/  BSYNC.RECONVERGENT B0 ;  /* 0x0000000000007941 */ /* 0x000fea0003800200 */
.L_x_20:
[----:B0-----:R-:W3:Y:S04]  /*1320*/  LDG.E R22, desc[UR8][R18.64+0x400] ;  /* 0x0004000812167981 */ /* 0x001ee8000c1e1900 */
[----:B-12-4-:R-:W3:Y:S04]  /*1330*/  LDG.E R25, desc[UR8][R16.64] ;  /* 0x0000000810197981 */ /* 0x016ee8000c1e1900 */
[----:B------:R0:W2:Y:S04]  /*1340*/  LDG.E R24, desc[UR8][R18.64+0x404] ;  /* 0x0004040812187981 */ /* 0x0000a8000c1e1900 */
[----:B------:R-:W2:Y:S01]  /*1350*/  LDG.E R27, desc[UR8][R16.64+0x4] ;  /* 0x00000408101b7981 */ /* 0x000ea2000c1e1900 */
[----:B------:R-:W-:Y:S01]  /*1360*/  BSSY.RECONVERGENT B0, `(.L_x_27) ;  /* 0x0000013000007945 */ /* 0x000fe20003800200 */
[----:B0-----:R-:W-:-:S02]  /*1370*/  VIADD R18, R2, 0x80 ;  /* 0x0000008002127836 */ /* 0x001fc40000000000 */
[----:B---3--:R-:W-:-:S04]  /*1380*/  FADD R22, -R22, R25 ;  /* 0x0000001916167221 */ /* 0x008fc80000000100 */
[----:B------:R-:W-:Y:S01]  /*1390*/  FFMA R22, R22, R22, RZ ;  /* 0x0000001616167223 */ /* 0x000fe200000000ff */
[----:B--2---:R-:W-:-:S04]  /*13a0*/  FADD R27, -R24, R27 ;  /* 0x0000001b181b7221 */ /* 0x004fc80000000100 */
[----:B------:R-:W-:-:S04]  /*13b0*/  FFMA R28, R27, R27, R22 ;  /* 0x0000001b1b1c7223 */ /* 0x000fc80000000016 */
[----:B------:R-:W-:Y:S01]  /*13c0*/  VIADD R22, R28, 0xf3000000 ;  /* 0xf30000001c167836 */ /* 0x000fe20000000000 */
[----:B------:R0:W1:Y:S04]  /*13d0*/  MUFU.RSQ R25, R28 ;  /* 0x0000001c00197308 */ /* 0x0000680000001400 */
[----:B------:R-:W-:-:S13]  /*13e0*/  ISETP.GT.U32.AND P0, PT, R22, 0x727fffff, PT ;  /* 0x727fffff1600780c */ /* 0x000fda0003f04070 */
[----:B01----:R-:W-:Y:S05]  /*13f0*/  @!P0 BRA `(.L_x_28) ;  /* 0x0000000000148947 */ /* 0x003fea0003800000 */
[----:B------:R-:W-:Y:S01]  /*1400*/  IMAD.MOV.U32 R22, RZ, RZ, R28 ;  /* 0x000000ffff167224 */ /* 0x000fe200078e001c */
[----:B------:R-:W-:-:S07]  /*1410*/  MOV R24, 0x1430 ;  /* 0x0000143000187802 */ /* 0x000fce0000000f00 */
[----:B-----5:R-:W-:Y:S05]  /*1420*/  CALL.REL.NOINC `($__internal_0_$__cuda_sm20_sqrt_rn_f32_slowpath) ;  /* 0x0000001c00c87944 */ /* 0x020fea0003c00000 */
[----:B------:R-:W-:Y:S01]  /*1430*/  IMAD.MOV.U32 R19, RZ, RZ, R27 ;  /* 0x000000ffff137224 */ /* 0x000fe200078e001b */
[----:B------:R-:W-:Y:S06]  /*1440*/  BRA `(.L_x_29) ;  /* 0x0000000000107947 */ /* 0x000fec0003800000 */
.L_x_28:
[----:B------:R-:W-:Y:S01]  /*1450*/  FMUL.FTZ R19, R28, R25 ;  /* 0x000000191c137220 */ /* 0x000fe20000410000 */
[----:B------:R-:W-:-:S03]  /*1460*/  FMUL.FTZ R24, R25, 0.5 ;  /* 0x3f00000019187820 */ /* 0x000fc60000410000 */
[----:B------:R-:W-:-:S04]  /*1470*/  FFMA R22, -R19, R19, R28 ;  /* 0x0000001313167223 */ /* 0x000fc8000000011c */
[----:B------:R-:W-:-:S07]  /*1480*/  FFMA R19, R22, R24, R19 ;  /* 0x0000001816137223 */ /* 0x000fce0000000013 */
.L_x_29:
[----:B------:R-:W-:Y:S05]  /*1490*/  BSYNC.RECONVERGENT B0 ;  /* 0x0000000000007941 */ /* 0x000fea0003800200 */
.L_x_27:
[----:B------:R-:W-:Y:S01]  /*14a0*/  FSETP.GTU.AND P0, PT, R19, UR11, PT ;  /* 0x0000000b13007c0b */ /* 0x000fe2000bf0c000 */
[----:B------:R-:W-:-:S12]  /*14b0*/  BSSY.RECONVERGENT B0, `(.L_x_30) ;  /* 0x0000055000007945 */ /* 0x000fd80003800200 */
        /* <DEDUP_REMOVED lines=14> */
[----:B---3--:R-:W1:Y:S04]  /*15a0*/  @P0 ATOMS.ADD R28, [UR5], R27 ;  /* 0x0000001bff1c098c */ /* 0x008e680008000005 */
[----:B-1----:R-:W0:Y:S02]  /*15b0*/  SHFL.IDX PT, R25, R28, R29, 0x1f ;  /* 0x00001f1d1c197589 */ /* 0x002e2400000e0000 */
[----:B0-----:R-:W-:-:S02]  /*15c0*/  IMAD.IADD R25, R25, 0x1, R22 ;  /* 0x0000000119197824 */ /* 0x001fc400078e0216 */
[----:B------:R-:W0:Y:S02]  /*15d0*/  LDS R22, [UR4+0x1004] ;  /* 0x00100404ff167984 */ /* 0x000e240008000800 */
[----:B0-----:R-:W-:-:S13]  /*15e0*/  ISETP.GE.AND P0, PT, R22, UR10, PT ;  /* 0x0000000a16007c0c */ /* 0x001fda000bf06270 */
[----:B------:R-:W-:Y:S05]  /*15f0*/  @!P0 BRA `(.L_x_32) ;  /* 0x0000000000f88947 */ /* 0x000fea0003800000 */
[----:B------:R-:W-:-:S13]  /*1600*/  ISETP.NE.AND P0, PT, R18, R3, PT ;  /* 0x000000031200720c */ /* 0x000fda0003f05270 */
[----:B------:R-:W-:Y:S05]  /*1610*/  @!P0 BRA `(.L_x_31) ;  /* 0x0000000000f88947 */ /* 0x000fea0003800000 */
[----:B------:R-:W-:-:S06]  /*1620*/  IMAD.MOV.U32 R22, RZ, RZ, -0x1 ;  /* 0xffffffffff167424 */ /* 0x000fcc00078e00ff */
[----:B------:R-:W2:Y:S01]  /*1630*/  ATOMG.E.CAS.STRONG.GPU PT, R22, [R20+0x200], R22, R23 ;  /* 0x00020016141673a9 */ /* 0x000ea200001ee117 */
        /* <DEDUP_REMOVED lines=12> */
[----:B------:R-:W-:-:S06]  /*1700*/  LOP3.LUT R27, R19, UR4, RZ, 0xc0, !PT ;  /* 0x00000004131b7c12 */ /* 0x000fcc000f8ec0ff */
[----:B------:R-:W0:Y:S01]  /*1710*/  POPC R27, R27 ;  /* 0x0000001b001b7309 */ /* 0x000e220000000000 */
[----:B--2---:R-:W0:Y:S02]  /*1720*/  SHFL.IDX PT, R20, R22, R25, 0x1f ;  /* 0x00001f1916147589 */ /* 0x004e2400000e0000 */
[----:B0-----:R-:W-:-:S04]  /*1730*/  IADD3 R20, PT, PT, R20, R27, RZ ;  /* 0x0000001b14147210 */ /* 0x001fc80007ffe0ff */
[----:B------:R-:W-:-:S13]  /*1740*/  ISETP.GE.AND P0, PT, R20, 0x400, PT ;  /* 0x000004001400780c */ /* 0x000fda0003f06270 */
[----:B------:R-:W-:Y:S05]  /*1750*/  @!P0 BRA `(.L_x_36) ;  /* 0x0000000000408947 */ /* 0x000fea0003800000 */
[----:B------:R-:W-:Y:S01]  /*1760*/  VOTEU.ANY UR4, UPT, PT ;  /* 0x0000000000047886 */ /* 0x000fe200038e0100 */
[----:B------:R-:W-:Y:S01]  /*1770*/  IMAD.WIDE R20, R23, 0x4, R8 ;  /* 0x0000000417147825 */ /* 0x000fe200078e0208 */
[----:B------:R-:W0:Y:S08]  /*1780*/  FLO.U32 R27, UR4 ;  /* 0x00000004001b7d00 */ /* 0x000e3000080e0000 */
[----:B------:R-:W1:Y:S01]  /*1790*/  POPC R25, UR4 ;  /* 0x0000000400197d09 */ /* 0x000e620008000000 */
[----:B0-----:R-:W-:-:S13]  /*17a0*/  ISETP.EQ.U32.AND P0, PT, R27, R24, PT ;  /* 0x000000181b00720c */ /* 0x001fda0003f02070 */
[----:B-1----:R-:W2:Y:S01]  /*17b0*/  @P0 ATOMG.E.ADD.STRONG.GPU PT, R20, desc[UR8][R20.64], R25 ;  /* 0x80000019141409a8 */ /* 0x002ea200081ef108 */
        /* <DEDUP_REMOVED lines=10> */
.L_x_36:
[----:B------:R-:W-:-:S04]  /*1860*/  IMAD R21, R23, 0x400, R20 ;  /* 0x0000040017157824 */ /* 0x000fc800078e0214 */
[----:B------:R-:W-:-:S05]  /*1870*/  IMAD.WIDE R20, R21, 0x4, R10 ;  /* 0x0000000415147825 */ /* 0x000fca00078e020a */
[----:B------:R1:W-:Y:S01]  /*1880*/  STG.E desc[UR8][R20.64], R18 ;  /* 0x0000001214007986 */ /* 0x0003e2000c101908 */
[----:B------:R-:W-:Y:S05]  /*1890*/  BRA `(.L_x_31) ;  /* 0x0000000000587947 */ /* 0x000fea0003800000 */
.L_x_35:
[----:B------:R-:W-:-:S13]  /*18a0*/  ISETP.NE.AND P0, PT, R22, R23, PT ;  /* 0x000000171600720c */ /* 0x000fda0003f05270 */
.L_x_34:
[----:B------:R-:W-:Y:S05]  /*18b0*/  BSYNC.RELIABLE B1 ;  /* 0x0000000000017941 */ /* 0x000fea0003800100 */
.L_x_33:
[----:B------:R-:W-:-:S13]  /*18c0*/  ISETP.LT.AND P1, PT, R22, 0x20, PT ;  /* 0x000000201600780c */ /* 0x000fda0003f21270 */
[----:B------:R-:W-:Y:S05]  /*18d0*/  @P0 BRA P1, `(.L_x_37) ;  /* 0x0000000000140947 */ /* 0x000fea0000800000 */
[----:B------:R-:W-:-:S13]  /*18e0*/  ISETP.NE.AND P0, PT, R22, -0x2, PT ;  /* 0xfffffffe1600780c */ /* 0x000fda0003f05270 */
[----:B------:R-:W-:Y:S05]  /*18f0*/  @P0 BRA `(.L_x_31) ;  /* 0x0000000000400947 */ /* 0x000fea0003800000 */
[----:B------:R-:W-:-:S05]  /*1900*/  IMAD.MOV.U32 R22, RZ, RZ, -0x2 ;  /* 0xfffffffeff167424 */ /* 0x000fca00078e00ff */
[----:B------:R4:W5:Y:S01]  /*1910*/  ATOMG.E.CAS.STRONG.GPU PT, RZ, [R20+0x200], R22, R23 ;  /* 0x0002001614ff73a9 */ /* 0x00096200001ee117 */
[----:B------:R-:W-:Y:S05]  /*1920*/  BRA `(.L_x_31) ;  /* 0x0000000000347947 */ /* 0x000fea0003800000 */
.L_x_37:
[----:B------:R-:W-:-:S13]  /*1930*/  ISETP.GE.AND P0, PT, R22, R23, PT ;  /* 0x000000171600720c */ /* 0x000fda0003f06270 */
[----:B------:R-:W-:Y:S02]  /*1940*/  @P0 IMAD R18, R23, 0x20, R22 ;  /* 0x0000002017120824 */ /* 0x000fe400078e0216 */
[----:B------:R-:W-:Y:S02]  /*1950*/  @!P0 IMAD R21, R22, 0x20, R23 ;  /* 0x0000002016158824 */ /* 0x000fe400078e0217 */
[----:B------:R-:W-:Y:S01]  /*1960*/  IMAD.MOV.U32 R22, RZ, RZ, 0x1 ;  /* 0x00000001ff167424 */ /* 0x000fe200078e00ff */
[----:B------:R-:W-:Y:S02]  /*1970*/  @P0 IADD3 R18, P1, PT, R18, UR12, RZ ;  /* 0x0000000c12120c10 */ /* 0x000fe4000ff3e0ff */
[----:B------:R-:W-:-:S03]  /*1980*/  @!P0 IADD3 R20, P2, PT, R21, UR12, RZ ;  /* 0x0000000c15148c10 */ /* 0x000fc6000ff5e0ff */
[----:B------:R-:W-:Y:S01]  /*1990*/  @P0 IMAD.X R19, RZ, RZ, UR13, P1 ;  /* 0x0000000dff130e24 */ /* 0x000fe200088e06ff */
[----:B------:R-:W-:-:S04]  /*19a0*/  @!P0 LEA.HI.X.SX32 R21, R21, UR13, 0x1, P2 ;  /* 0x0000000d15158c11 */ /* 0x000fc800090f0eff */
[----:B------:R3:W-:Y:S04]  /*19b0*/  @P0 STG.E.U8 desc[UR8][R18.64], R22 ;  /* 0x0000001612000986 */ /* 0x0007e8000c101108 */
[----:B------:R3:W-:Y:S01]  /*19c0*/  @!P0 STG.E.U8 desc[UR8][R20.64], R22 ;  /* 0x0000001614008986 */ /* 0x0007e2000c101108 */
[----:B------:R-:W-:Y:S05]  /*19d0*/  BRA `(.L_x_31) ;  /* 0x0000000000087947 */ /* 0x000fea0003800000 */
.L_x_32:
[----:B------:R-:W-:-:S05]  /*19e0*/  IMAD R25, R25, 0x4, R26 ;  /* 0x0000000419197824 */ /* 0x000fca00078e021a */
[----:B------:R0:W-:Y:S02]  /*19f0*/  STS [R25], R18 ;  /* 0x0000001219007388 */ /* 0x0001e40000000800 */
.L_x_31:
[----:B------:R-:W-:Y:S05]  /*1a00*/  BSYNC.RECONVERGENT B0 ;  /* 0x0000000000007941 */ /* 0x000fea0003800200 */
.L_x_30:
[C---:B------:R-:W-:Y:S01]  /*1a10*/  ISETP.GE.U32.AND P0, PT, R2.reuse, 0x2610, PT ;  /* 0x000026100200780c */ /* 0x040fe20003f06070 */
[----:B------:R-:W-:-:S12]  /*1a20*/  VIADD R2, R2, 0x100 ;  /* 0x0000010002027836 */ /* 0x000fd80000000000 */
[----:B------:R-:W-:Y:S05]  /*1a30*/  @!P0 BRA `(.L_x_38) ;  /* 0xfffffff000648947 */ /* 0x000fea000383ffff */
[----:B------:R-:W-:Y:S05]  /*1a40*/  WARPSYNC.ALL ;  /* 0x0000000000007948 */ /* 0x000fea0003800000 */
[----:B------:R-:W0:Y:S08]  /*1a50*/  S2UR UR7, SR_CgaCtaId ;  /* 0x00000000000779c3 */ /* 0x000e300000008800 */
[----:B------:R-:W-:Y:S06]  /*1a60*/  BAR.SYNC.DEFER_BLOCKING 0x0 ;  /* 0x0000000000007b1d */ /* 0x000fec0000010000 */
[----:B------:R-:W-:-:S02]  /*1a70*/  UMOV UR6, 0x400 ;  /* 0x0000040000067882 */ /* 0x000fc40000000000 */
[----:B------:R-:W1:Y:S01]  /*1a80*/  LDC R9, c[0x3][RZ] ;  /* 0x00c00000ff097b82 */ /* 0x000e620000000800 */
[----:B0-----:R-:W-:-:S09]  /*1a90*/  ULEA UR4, UR7, UR6, 0x18 ;  /* 0x0000000607047291 */ /* 0x001fd2000f8ec0ff */
[----:B------:R-:W1:Y:S02]  /*1aa0*/  LDS R2, [UR4+0x1004] ;  /* 0x00100404ff027984 */ /* 0x000e640008000800 */
[----:B-1----:R-:W-:-:S13]  /*1ab0*/  ISETP.GE.AND P0, PT, R2, R9, PT ;  /* 0x000000090200720c */ /* 0x002fda0003f06270 */
[----:B------:R-:W-:Y:S05]  /*1ac0*/  @!P0 BRA `(.L_x_39) ;  /* 0x0000001800048947 */ /* 0x000fea0003800000 */
[----:B------:R-:W0:Y:S01]  /*1ad0*/  LDS R5, [UR4] ;  /* 0x00000004ff057984 */ /* 0x000e220008000800 */
[----:B------:R-:W0:Y:S01]  /*1ae0*/  LDC.64 R2, c[0x0][0x388] ;  /* 0x0000e200ff027b82 */ /* 0x000e220000000a00 */
[----:B------:R-:W-:Y:S01]  /*1af0*/  ISETP.GE.AND P0, PT, R0, R9, PT ;  /* 0x000000090000720c */ /* 0x000fe20003f06270 */
[----:B------:R-:W1:Y:S01]  /*1b00*/  LDCU UR14, c[0x3][URZ] ;  /* 0x00c00000ff0e77ac */ /* 0x000e620008000800 */
[----:B------:R-:W2:Y:S01]  /*1b10*/  LDS R7, [UR4+0x1008] ;  /* 0x00100804ff077984 */ /* 0x000ea20008000800 */
[----:B------:R-:W-:Y:S01]  /*1b20*/  BSSY.RECONVERGENT B0, `(.L_x_40) ;  /* 0x000017a000007945 */ /* 0x000fe20003800200 */
[----:B------:R-:W0:Y:S01]  /*1b30*/  LDCU.64 UR12, c[0x0][0x3b0] ;  /* 0x00007600ff0c77ac */ /* 0x000e220008000a00 */
[----:B------:R-:W0:Y:S02]  /*1b40*/  LDCU.64 UR10, c[0x0][0x3b0] ;  /* 0x00007600ff0a77ac */ /* 0x000e240008000a00 */
[----:B0-----:R-:W-:-:S05]  /*1b50*/  IMAD.WIDE R2, R5, 0x4, R2 ;  /* 0x0000000405027825 */ /* 0x001fca00078e0202 */
[----:B--2---:R0:W-:Y:S01]  /*1b60*/  STG.E desc[UR8][R2.64], R7 ;  /* 0x0000000702007986 */ /* 0x0041e2000c101908 */
[----:B-1----:R-:W-:Y:S05]  /*1b70*/  @P0 BRA `(.L_x_41) ;  /* 0x0000001400d00947 */ /* 0x002fea0003800000 */
[----:B------:R-:W-:Y:S01]  /*1b80*/  VIADDMNMX R14, R0, 0x80, R9, !PT ;  /* 0x00000080000e7846 */ /* 0x000fe20007800109 */
[----:B------:R-:W1:Y:S01]  /*1b90*/  LDC.64 R4, c[0x0][0x398] ;  /* 0x0000e600ff047b82 */ /* 0x000e620000000a00 */
[----:B------:R-:W-:Y:S01]  /*1ba0*/  LOP3.LUT R9, RZ, R0, RZ, 0x33, !PT ;  /* 0x00000000ff097212 */ /* 0x000fe200078e33ff */
[----:B------:R-:W-:Y:S03]  /*1bb0*/  BSSY.RECONVERGENT B1, `(.L_x_42) ;  /* 0x0000059000017945 */ /* 0x000fe60003800200 */
[----:B------:R-:W-:-:S03]  /*1bc0*/  IADD3 R14, PT, PT, R14, R9, RZ ;  /* 0x000000090e0e7210 */ /* 0x000fc60007ffe0ff */
[----:B0-----:R-:W0:Y:S01]  /*1bd0*/  LDC.64 R2, c[0x0][0x3a8] ;  /* 0x0000ea00ff027b82 */ /* 0x001e220000000a00 */
[----:B------:R-:W-:-:S04]  /*1be0*/  LOP3.LUT R6, R14, 0x180, RZ, 0xc0, !PT ;  /* 0x000001800e067812 */ /* 0x000fc800078ec0ff */
[----:B------:R-:W-:Y:S01]  /*1bf0*/  ISETP.NE.AND P0, PT, R6, 0x180, PT ;  /* 0x000001800600780c */ /* 0x000fe20003f05270 */
[----:B-1----:R-:W-:-:S04]  /*1c00*/  IMAD.WIDE R4, R7, 0x4, R4 ;  /* 0x0000000407047825 */ /* 0x002fc800078e0204 */
[----:B0-----:R-:W-:-:S08]  /*1c10*/  IMAD.WIDE R2, R7, 0x4, R2 ;  /* 0x0000000407027825 */ /* 0x001fd000078e0202 */
[----:B------:R-:W-:Y:S05]  /*1c20*/  @!P0 BRA `(.L_x_43) ;  /* 0x0000000400448947 */ /* 0x000fea0003800000 */
[----:B------:R-:W0:Y:S01]  /*1c30*/  LDC.64 R8, c[0x0][0x3a0] ;  /* 0x0000e800ff087b82 */ /* 0x000e220000000a00 */
[----:B------:R-:W-:Y:S01]  /*1c40*/  LEA.HI R6, R14, 0x1, RZ, 0x19 ;  /* 0x000000010e067811 */ /* 0x000fe200078fc8ff */
[----:B------:R-:W-:-:S04]  /*1c50*/  UIADD3 UR4, UPT, UPT, UR6, 0x4, URZ ;  /* 0x0000000406047890 */ /* 0x000fc8000fffe0ff */
[C---:B------:R-:W-:Y:S01]  /*1c60*/  IMAD.SHL.U32 R15, R6.reuse, 0x80, RZ ;  /* 0x00000080060f7824 */ /* 0x040fe200078e00ff */
[----:B------:R-:W-:Y:S01]  /*1c70*/  ULEA UR4, UR7, UR4, 0x18 ;  /* 0x0000000407047291 */ /* 0x000fe2000f8ec0ff */
[----:B------:R-:W1:Y:S01]  /*1c80*/  LDC.64 R10, c[0x0][0x388] ;  /* 0x0000e200ff0a7b82 */ /* 0x000e620000000a00 */
[----:B------:R-:W-:Y:S02]  /*1c90*/  LOP3.LUT R6, R6, 0x3, RZ, 0xc0, !PT ;  /* 0x0000000306067812 */ /* 0x000fe400078ec0ff */
[----:B------:R-:W-:Y:S02]  /*1ca0*/  LOP3.LUT R17, R15, 0x180, RZ, 0xc0, !PT ;  /* 0x000001800f117812 */ /* 0x000fe400078ec0ff */
[C---:B------:R-:W-:Y:S01]  /*1cb0*/  LEA R15, R0.reuse, UR4, 0x2 ;  /* 0x00000004000f7c11 */ /* 0x040fe2000f8e10ff */
[----:B------:R-:W-:Y:S02]  /*1cc0*/  IMAD.MOV R16, RZ, RZ, -R6 ;  /* 0x000000ffff107224 */ /* 0x000fe400078e0a06 */
[----:B------:R-:W2:Y:S01]  /*1cd0*/  LDC.64 R12, c[0x0][0x390] ;  /* 0x0000e400ff0c7b82 */ /* 0x000ea20000000a00 */
[----:B------:R-:W-:-:S07]  /*1ce0*/  IMAD.IADD R0, R0, 0x1, R17 ;  /* 0x0000000100007824 */ /* 0x000fce00078e0211 */
.L_x_51:
[----:B-1-3--:R-:W1:Y:S01]  /*1cf0*/  LDS R17, [R15] ;  /* 0x000000000f117984 */ /* 0x00ae620000000800 */
[----:B------:R-:W-:Y:S02]  /*1d00*/  IMAD.MOV.U32 R6, RZ, RZ, -0x1 ;  /* 0xffffffffff067424 */ /* 0x000fe400078e00ff */
[----:B-1-3--:R-:W-:-:S05]  /*1d10*/  IMAD.WIDE R18, R17, 0x4, R10 ;  /* 0x0000000411127825 */ /* 0x00afca00078e020a */
[----:B------:R-:W3:Y:S01]  /*1d20*/  ATOMG.E.CAS.STRONG.GPU PT, R6, [R18], R6, R7 ;  /* 0x00000006120673a9 */ /* 0x000ee200001ee107 */
[----:B------:R-:W-:Y:S01]  /*1d30*/  VIADD R16, R16, 0x1 ;  /* 0x0000000110107836 */ /* 0x000fe20000000000 */
[----:B------:R-:W-:Y:S04]  /*1d40*/  BSSY.RECONVERGENT B2, `(.L_x_44) ;  /* 0x000003d000027945 */ /* 0x000fe80003800200 */
[----:B------:R-:W-:Y:S01]  /*1d50*/  BSSY.RELIABLE B3, `(.L_x_45) ;  /* 0x0000029000037945 */ /* 0x000fe20003800100 */
[----:B------:R-:W-:Y:S02]  /*1d60*/  PLOP3.LUT P1, PT, PT, PT, PT, 0x8, 0x80 ;  /* 0x000000000080781c */ /* 0x000fe40003f2e170 */
[----:B------:R-:W-:Y:S02]  /*1d70*/  ISETP.NE.AND P0, PT, R16, RZ, PT ;  /* 0x000000ff1000720c */ /* 0x000fe40003f05270 */
[----:B---3--:R-:W-:-:S13]  /*1d80*/  ISETP.NE.AND P2, PT, R6, -0x2, PT ;  /* 0xfffffffe0600780c */ /* 0x008fda0003f45270 */
[----:B------:R-:W-:Y:S05]  /*1d90*/  @!P2 BRA `(.L_x_46) ;  /* 0x000000000090a947 */ /* 0x000fea0003800000 */
[----:B------:R-:W-:-:S13]  /*1da0*/  ISETP.NE.AND P1, PT, R6, -0x1, PT ;  /* 0xffffffff0600780c */ /* 0x000fda0003f25270 */
[----:B------:R-:W-:Y:S05]  /*1db0*/  @!P1 BREAK.RELIABLE B3 ;  /* 0x0000000000039942 */ /* 0x000fea0003800100 */
[----:B------:R-:W-:Y:S05]  /*1dc0*/  @P1 BRA `(.L_x_47) ;  /* 0x0000000000801947 */ /* 0x000fea0003800000 */
[----:B----4-:R-:W1:Y:S01]  /*1dd0*/  S2R R23, SR_LANEID ;  /* 0x0000000000177919 */ /* 0x010e620000000000 */
[----:B------:R-:W-:Y:S02]  /*1de0*/  VOTEU.ANY UR4, UPT, PT ;  /* 0x0000000000047886 */ /* 0x000fe400038e0100 */
[----:B------:R-:W1:Y:S08]  /*1df0*/  FLO.U32 R18, UR4 ;  /* 0x0000000400127d00 */ /* 0x000e7000080e0000 */
[----:B------:R-:W3:Y:S01]  /*1e00*/  POPC R19, UR4 ;  /* 0x0000000400137d09 */ /* 0x000ee20008000000 */
[----:B-1----:R-:W-:-:S13]  /*1e10*/  ISETP.EQ.U32.AND P1, PT, R18, R23, PT ;  /* 0x000000171200720c */ /* 0x002fda0003f22070 */
[----:B---3--:R-:W3:Y:S01]  /*1e20*/  @P1 ATOMG.E.ADD.STRONG.GPU PT, R19, desc[UR8][R4.64], R19 ;  /* 0x80000013041319a8 */ /* 0x008ee200081ef108 */
[----:B------:R-:W1:Y:S02]  /*1e30*/  S2R R22, SR_LTMASK ;  /* 0x0000000000167919 */ /* 0x000e640000003900 */
[----:B-1----:R-:W-:-:S04]  /*1e40*/  LOP3.LUT R20, R22, UR4, RZ, 0xc0, !PT ;  /* 0x0000000416147c12 */ /* 0x002fc8000f8ec0ff */
[----:B------:R-:W1:Y:S01]  /*1e50*/  POPC R21, R20 ;  /* 0x0000001400157309 */ /* 0x000e620000000000 */
[----:B---3--:R-:W1:Y:S02]  /*1e60*/  SHFL.IDX PT, R6, R19, R18, 0x1f ;  /* 0x00001f1213067589 */ /* 0x008e6400000e0000 */
[----:B-1----:R-:W-:-:S05]  /*1e70*/  IMAD.IADD R6, R6, 0x1, R21 ;  /* 0x0000000106067824 */ /* 0x002fca00078e0215 */
[----:B------:R-:W-:-:S13]  /*1e80*/  ISETP.GE.AND P1, PT, R6, 0x400, PT ;  /* 0x000004000600780c */ /* 0x000fda0003f26270 */
[----:B------:R-:W-:Y:S05]  /*1e90*/  @!P1 BRA `(.L_x_48) ;  /* 0x00000000003c9947 */ /* 0x000fea0003800000 */
[----:B------:R-:W-:Y:S02]  /*1ea0*/  VOTEU.ANY UR4, UPT, PT ;  /* 0x0000000000047886 */ /* 0x000fe400038e0100 */
[----:B------:R-:W1:Y:S08]  /*1eb0*/  FLO.U32 R18, UR4 ;  /* 0x0000000400127d00 */ /* 0x000e7000080e0000 */
[----:B------:R-:W3:Y:S01]  /*1ec0*/  POPC R19, UR4 ;  /* 0x0000000400137d09 */ /* 0x000ee20008000000 */
[----:B-1----:R-:W-:-:S13]  /*1ed0*/  ISETP.EQ.U32.AND P1, PT, R18, R23, PT ;  /* 0x000000171200720c */ /* 0x002fda0003f22070 */
[----:B---3--:R-:W3:Y:S01]  /*1ee0*/  @P1 ATOMG.E.ADD.STRONG.GPU PT, R19, desc[UR8][R2.64], R19 ;  /* 0x80000013021319a8 */ /* 0x008ee200081ef108 */
[----:B------:R-:W-:-:S04]  /*1ef0*/  LOP3.LUT R20, R22, UR4, RZ, 0xc0, !PT ;  /* 0x0000000416147c12 */ /* 0x000fc8000f8ec0ff */
[----:B------:R-:W1:Y:S01]  /*1f00*/  POPC R21, R20 ;  /* 0x0000001400157309 */ /* 0x000e620000000000 */
[----:B---3--:R-:W1:Y:S02]  /*1f10*/  SHFL.IDX PT, R6, R19, R18, 0x1f ;  /* 0x00001f1213067589 */ /* 0x008e6400000e0000 */
[----:B-1----:R-:W-:-:S05]  /*1f20*/  IMAD.IADD R6, R6, 0x1, R21 ;  /* 0x0000000106067824 */ /* 0x002fca00078e0215 */
[----:B------:R-:W-:-:S13]  /*1f30*/  ISETP.GT.AND P1, PT, R6, 0x3ff, PT ;  /* 0x000003ff0600780c */ /* 0x000fda0003f24270 */
[----:B------:R-:W-:Y:S05]  /*1f40*/  @P1 BRA `(.L_x_49) ;  /* 0x0000000000701947 */ /* 0x000fea0003800000 */
[----:B------:R-:W-:-:S04]  /*1f50*/  IMAD R19, R7, 0x400, R6 ;  /* 0x0000040007137824 */ /* 0x000fc800078e0206 */
[----:B0-----:R-:W-:-:S05]  /*1f60*/  IMAD.WIDE R18, R19, 0x4, R8 ;  /* 0x0000000413127825 */ /* 0x001fca00078e0208 */
[----:B------:R3:W-:Y:S01]  /*1f70*/  STG.E desc[UR8][R18.64], R17 ;  /* 0x0000001112007986 */ /* 0x0007e2000c101908 */
[----:B------:R-:W-:Y:S05]  /*1f80*/  BRA `(.L_x_49) ;  /* 0x0000000000607947 */ /* 0x000fea0003800000 */
.L_x_48:
[----:B------:R-:W-:-:S04]  /*1f90*/  IMAD R19, R7, 0x400, R6 ;  /* 0x0000040007137824 */ /* 0x000fc800078e0206 */
[----:B--2---:R-:W-:-:S05]  /*1fa0*/  IMAD.WIDE R18, R19, 0x4, R12 ;  /* 0x0000000413127825 */ /* 0x004fca00078e020c */
[----:B------:R1:W-:Y:S01]  /*1fb0*/  STG.E desc[UR8][R18.64], R17 ;  /* 0x0000001112007986 */ /* 0x0003e2000c101908 */
[----:B------:R-:W-:Y:S05]  /*1fc0*/  BRA `(.L_x_49) ;  /* 0x0000000000507947 */ /* 0x000fea0003800000 */
.L_x_47:
[----:B------:R-:W-:-:S13]  /*1fd0*/  ISETP.NE.AND P1, PT, R6, R7, PT ;  /* 0x000000070600720c */ /* 0x000fda0003f25270 */
.L_x_46:
[----:B------:R-:W-:Y:S05]  /*1fe0*/  BSYNC.RELIABLE B3 ;  /* 0x0000000000037941 */ /* 0x000fea0003800100 */
.L_x_45:
[----:B------:R-:W-:-:S13]  /*1ff0*/  ISETP.LT.AND P2, PT, R6, 0x20, PT ;  /* 0x000000200600780c */ /* 0x000fda0003f41270 */
[----:B------:R-:W-:Y:S05]  /*2000*/  @P1 BRA P2, `(.L_x_50) ;  /* 0x0000000000141947 */ /* 0x000fea0001000000 */
[----:B------:R-:W-:-:S13]  /*2010*/  ISETP.NE.AND P1, PT, R6, -0x2, PT ;  /* 0xfffffffe0600780c */ /* 0x000fda0003f25270 */
[----:B------:R-:W-:Y:S05]  /*2020*/  @P1 BRA `(.L_x_49) ;  /* 0x0000000000381947 */ /* 0x000fea0003800000 */
[----:B------:R-:W-:-:S05]  /*2030*/  IMAD.MOV.U32 R6, RZ, RZ, -0x2 ;  /* 0xfffffffeff067424 */ /* 0x000fca00078e00ff */
[----:B------:R1:W5:Y:S01]  /*2040*/  ATOMG.E.CAS.STRONG.GPU PT, RZ, [R18], R6, R7 ;  /* 0x0000000612ff73a9 */ /* 0x00036200001ee107 */
[----:B------:R-:W-:Y:S05]  /*2050*/  BRA `(.L_x_49) ;  /* 0x00000000002c7947 */ /* 0x000fea0003800000 */
.L_x_50:
[----:B------:R-:W-:Y:S01]  /*2060*/  ISETP.GE.AND P1, PT, R6, R7, PT ;  /* 0x000000070600720c */ /* 0x000fe20003f26270 */
[----:B------:R-:W-:-:S12]  /*2070*/  IMAD.MOV.U32 R17, RZ, RZ, 0x1 ;  /* 0x00000001ff117424 */ /* 0x000fd800078e00ff */
[----:B----4-:R-:W-:Y:S01]  /*2080*/  @P1 LEA R20, R7, R6, 0x5 ;  /* 0x0000000607141211 */ /* 0x010fe200078e28ff */
[----:B------:R-:W-:-:S03]  /*2090*/  @!P1 IMAD R6, R6, 0x20, R7 ;  /* 0x0000002006069824 */ /* 0x000fc600078e0207 */
[----:B------:R-:W-:Y:S02]  /*20a0*/  @P1 IADD3 R20, P2, PT, R20, UR10, RZ ;  /* 0x0000000a14141c10 */ /* 0x000fe4000ff5e0ff */
[----:B------:R-:W-:-:S03]  /*20b0*/  @!P1 IADD3 R18, P3, PT, R6, UR10, RZ ;  /* 0x0000000a06129c10 */ /* 0x000fc6000ff7e0ff */
[----:B------:R-:W-:Y:S01]  /*20c0*/  @P1 IMAD.X R21, RZ, RZ, UR11, P2 ;  /* 0x0000000bff151e24 */ /* 0x000fe200090e06ff */
[----:B------:R-:W-:Y:S02]  /*20d0*/  @!P1 LEA.HI.X.SX32 R19, R6, UR11, 0x1, P3 ;  /* 0x0000000b06139c11 */ /* 0x000fe400098f0eff */
[----:B------:R-:W-:-:S05]  /*20e0*/  PRMT R6, R17, 0x7610, R6 ;  /* 0x0000761011067816 */ /* 0x000fca0000000006 */
[----:B------:R1:W-:Y:S04]  /*20f0*/  @P1 STG.E.U8 desc[UR8][R20.64], R6 ;  /* 0x0000000614001986 */ /* 0x0003e8000c101108 */
[----:B------:R1:W-:Y:S02]  /*2100*/  @!P1 STG.E.U8 desc[UR8][R18.64], R6 ;  /* 0x0000000612009986 */ /* 0x0003e4000c101108 */
.L_x_49:
[----:B------:R-:W-:Y:S05]  /*2110*/  BSYNC.RECONVERGENT B2 ;  /* 0x0000000000027941 */ /* 0x000fea0003800200 */
.L_x_44:
[----:B------:R-:W-:Y:S01]  /*2120*/  VIADD R15, R15, 0x200 ;  /* 0x000002000f0f7836 */ /* 0x000fe20000000000 */
[----:B------:R-:W-:Y:S06]  /*2130*/  @P0 BRA `(.L_x_51) ;  /* 0xfffffff800ec0947 */ /* 0x000fec000383ffff */
.L_x_43:
[----:B------:R-:W-:Y:S05]  /*2140*/  BSYNC.RECONVERGENT B1 ;  /* 0x0000000000017941 */ /* 0x000fea0003800200 */
.L_x_42:
[----:B------:R-:W-:-:S13]  /*2150*/  ISETP.GE.U32.AND P0, PT, R14, 0x180, PT ;  /* 0x000001800e00780c */ /* 0x000fda0003f06070 */
[----:B------:R-:W-:Y:S05]  /*2160*/  @!P0 BRA `(.L_x_41) ;  /* 0x0000001000548947 */ /* 0x000fea0003800000 */
[----:B------:R-:W1:Y:S01]  /*2170*/  S2UR UR5, SR_CgaCtaId ;  /* 0x00000000000579c3 */ /* 0x000e620000008800 */
[----:B------:R-:W-:Y:S02]  /*2180*/  UMOV UR4, 0x400 ;  /* 0x0000040000047882 */ /* 0x000fe40000000000 */
[----:B------:R-:W-:-:S05]  /*2190*/  UIADD3 UR4, UPT, UPT, UR4, 0x4, URZ ;  /* 0x0000000404047890 */ /* 0x000fca000fffe0ff */
[----:B0-----:R-:W0:Y:S08]  /*21a0*/  LDC.64 R8, c[0x0][0x3a0] ;  /* 0x0000e800ff087b82 */ /* 0x001e300000000a00 */
[----:B------:R-:W0:Y:S08]  /*21b0*/  LDC.64 R10, c[0x0][0x388] ;  /* 0x0000e200ff0a7b82 */ /* 0x000e300000000a00 */
[----:B--2---:R-:W2:Y:S01]  /*21c0*/  LDC.64 R12, c[0x0][0x390] ;  /* 0x0000e400ff0c7b82 */ /* 0x004ea20000000a00 */
[----:B-1----:R-:W-:-:S06]  /*21d0*/  ULEA UR4, UR5, UR4, 0x18 ;  /* 0x0000000405047291 */ /* 0x002fcc000f8ec0ff */
[----:B------:R-:W-:-:S05]  /*21e0*/  LEA R6, R0, UR4, 0x2 ;  /* 0x0000000400067c11 */ /* 0x000fca000f8e10ff */
[----:B------:R-:W-:-:S07]  /*21f0*/  VIADD R6, R6, 0x400 ;  /* 0x0000040006067836 */ /* 0x000fce0000000000 */
.L_x_79:
[----:B01-3--:R-:W0:Y:S01]  /*2200*/  LDS R15, [R6+-0x400] ;  /* 0xfffc0000060f7984 */ /* 0x00be220000000800 */
[----:B---3--:R-:W-:Y:S02]  /*2210*/  IMAD.MOV.U32 R18, RZ, RZ, -0x1 ;  /* 0xffffffffff127424 */ /* 0x008fe400078e00ff */
[----:B------:R-:W-:Y:S02]  /*2220*/  IMAD.MOV.U32 R19, RZ, RZ, R7 ;  /* 0x000000ffff137224 */ /* 0x000fe400078e0007 */
[----:B0-----:R-:W-:-:S05]  /*2230*/  IMAD.WIDE R16, R15, 0x4, R10 ;  /* 0x000000040f107825 */ /* 0x001fca00078e020a */
[----:B------:R-:W3:Y:S01]  /*2240*/  ATOMG.E.CAS.STRONG.GPU PT, R14, [R16], R18, R19 ;  /* 0x00000012100e73a9 */ /* 0x000ee200001ee113 */
[----:B------:R-:W-:Y:S04]  /*2250*/  BSSY.RECONVERGENT B1, `(.L_x_52) ;  /* 0x000003c000017945 */ /* 0x000fe80003800200 */
[----:B------:R-:W-:Y:S01]  /*2260*/  BSSY.RELIABLE B2, `(.L_x_53) ;  /* 0x0000028000027945 */ /* 0x000fe20003800100 */
[----:B------:R-:W-:Y:S02]  /*2270*/  PLOP3.LUT P0, PT, PT, PT, PT, 0x8, 0x80 ;  /* 0x000000000080781c */ /* 0x000fe40003f0e170 */
[----:B---3--:R-:W-:-:S13]  /*2280*/  ISETP.NE.AND P1, PT, R14, -0x2, PT ;  /* 0xfffffffe0e00780c */ /* 0x008fda0003f25270 */
[----:B------:R-:W-:Y:S05]  /*2290*/  @!P1 BRA `(.L_x_54) ;  /* 0x0000000000909947 */ /* 0x000fea0003800000 */
[----:B------:R-:W-:-:S13]  /*22a0*/  ISETP.NE.AND P0, PT, R14, -0x1, PT ;  /* 0xffffffff0e00780c */ /* 0x000fda0003f05270 */
[----:B------:R-:W-:Y:S05]  /*22b0*/  @!P0 BREAK.RELIABLE B2 ;  /* 0x0000000000028942 */ /* 0x000fea0003800100 */
[----:B------:R-:W-:Y:S05]  /*22c0*/  @P0 BRA `(.L_x_55) ;  /* 0x0000000000800947 */ /* 0x000fea0003800000 */
[----:B------:R-:W0:Y:S01]  /*22d0*/  S2R R14, SR_LANEID ;  /* 0x00000000000e7919 */ /* 0x000e220000000000 */
[----:B------:R-:W-:Y:S02]  /*22e0*/  VOTEU.ANY UR4, UPT, PT ;  /* 0x0000000000047886 */ /* 0x000fe400038e0100 */
[----:B----4-:R-:W0:Y:S08]  /*22f0*/  FLO.U32 R23, UR4 ;  /* 0x0000000400177d00 */ /* 0x010e3000080e0000 */
[----:B------:R-:W1:Y:S01]  /*2300*/  POPC R21, UR4 ;  /* 0x0000000400157d09 */ /* 0x000e620008000000 */
[----:B0-----:R-:W-:-:S13]  /*2310*/  ISETP.EQ.U32.AND P0, PT, R23, R14, PT ;  /* 0x0000000e1700720c */ /* 0x001fda0003f02070 */
[----:B-1----:R-:W3:Y:S01]  /*2320*/  @P0 ATOMG.E.ADD.STRONG.GPU PT, R22, desc[UR8][R4.64], R21 ;  /* 0x80000015041609a8 */ /* 0x002ee200081ef108 */
[----:B------:R-:W0:Y:S02]  /*2330*/  S2R R16, SR_LTMASK ;  /* 0x0000000000107919 */ /* 0x000e240000003900 */
[----:B0-----:R-:W-:-:S04]  /*2340*/  LOP3.LUT R24, R16, UR4, RZ, 0xc0, !PT ;  /* 0x0000000410187c12 */ /* 0x001fc8000f8ec0ff */
[----:B------:R-:W0:Y:S01]  /*2350*/  POPC R17, R24 ;  /* 0x0000001800117309 */ /* 0x000e220000000000 */
[----:B---3--:R-:W0:Y:S02]  /*2360*/  SHFL.IDX PT, R20, R22, R23, 0x1f ;  /* 0x00001f1716147589 */ /* 0x008e2400000e0000 */
[----:B0-----:R-:W-:-:S05]  /*2370*/  IMAD.IADD R20, R20, 0x1, R17 ;  /* 0x0000000114147824 */ /* 0x001fca00078e0211 */
[----:B------:R-:W-:-:S13]  /*2380*/  ISETP.GT.AND P0, PT, R20, 0x3ff, PT ;  /* 0x000003ff1400780c */ /* 0x000fda0003f04270 */
[----:B------:R-:W0:Y:S01]  /*2390*/  @!P0 LDC.64 R18, c[0x0][0x390] ;  /* 0x0000e400ff128b82 */ /* 0x000e220000000a00 */
[----:B------:R-:W-:-:S04]  /*23a0*/  @!P0 IMAD R17, R7, 0x400, R20 ;  /* 0x0000040007118824 */ /* 0x000fc800078e0214 */
[----:B0-----:R-:W-:-:S05]  /*23b0*/  @!P0 IMAD.WIDE R18, R17, 0x4, R18 ;  /* 0x0000000411128825 */ /* 0x001fca00078e0212 */
[----:B------:R0:W-:Y:S01]  /*23c0*/  @!P0 STG.E desc[UR8][R18.64], R15 ;  /* 0x0000000f12008986 */ /* 0x0001e2000c101908 */
[----:B------:R-:W-:Y:S05]  /*23d0*/  @!P0 BRA `(.L_x_56) ;  /* 0x00000000008c8947 */ /* 0x000fea0003800000 */
[----:B------:R-:W-:Y:S02]  /*23e0*/  VOTEU.ANY UR4, UPT, PT ;  /* 0x0000000000047886 */ /* 0x000fe400038e0100 */
[----:B0-----:R-:W0:Y:S08]  /*23f0*/  FLO.U32 R19, UR4 ;  /* 0x0000000400137d00 */ /* 0x001e3000080e0000 */
[----:B------:R-:W1:Y:S01]  /*2400*/  POPC R17, UR4 ;  /* 0x0000000400117d09 */ /* 0x000e620008000000 */
[----:B0-----:R-:W-:-:S13]  /*2410*/  ISETP.EQ.U32.AND P0, PT, R19, R14, PT ;  /* 0x0000000e1300720c */ /* 0x001fda0003f02070 */
[----:B-1----:R-:W3:Y:S01]  /*2420*/  @P0 ATOMG.E.ADD.STRONG.GPU PT, R18, desc[UR8][R2.64], R17 ;  /* 0x80000011021209a8 */ /* 0x002ee200081ef108 */
[----:B------:R-:W-:-:S04]  /*2430*/  LOP3.LUT R16, R16, UR4, RZ, 0xc0, !PT ;  /* 0x0000000410107c12 */ /* 0x000fc8000f8ec0ff */
[----:B------:R-:W0:Y:S01]  /*2440*/  POPC R21, R16 ;  /* 0x0000001000157309 */ /* 0x000e220000000000 */
[----:B---3--:R-:W0:Y:S02]  /*2450*/  SHFL.IDX PT, R14, R18, R19, 0x1f ;  /* 0x00001f13120e7589 */ /* 0x008e2400000e0000 */
[----:B0-----:R-:W-:-:S05]  /*2460*/  IMAD.IADD R14, R14, 0x1, R21 ;  /* 0x000000010e0e7824 */ /* 0x001fca00078e0215 */
[----:B------:R-:W-:-:S13]  /*2470*/  ISETP.GT.AND P0, PT, R14, 0x3ff, PT ;  /* 0x000003ff0e00780c */ /* 0x000fda0003f04270 */
[----:B------:R-:W-:Y:S05]  /*2480*/  @P0 BRA `(.L_x_56) ;  /* 0x0000000000600947 */ /* 0x000fea0003800000 */
[----:B------:R-:W-:-:S05]  /*2490*/  LEA R17, R7, R14, 0xa ;  /* 0x0000000e07117211 */ /* 0x000fca00078e50ff */
[----:B------:R-:W-:-:S05]  /*24a0*/  IMAD.WIDE R16, R17, 0x4, R8 ;  /* 0x0000000411107825 */ /* 0x000fca00078e0208 */
[----:B------:R1:W-:Y:S01]  /*24b0*/  STG.E desc[UR8][R16.64], R15 ;  /* 0x0000000f10007986 */ /* 0x0003e2000c101908 */
[----:B------:R-:W-:Y:S05]  /*24c0*/  BRA `(.L_x_56) ;  /* 0x0000000000507947 */ /* 0x000fea0003800000 */
.L_x_55:
[----:B------:R-:W-:-:S13]  /*24d0*/  ISETP.NE.AND P0, PT, R14, R7, PT ;  /* 0x000000070e00720c */ /* 0x000fda0003f05270 */
.L_x_54:
[----:B------:R-:W-:Y:S05]  /*24e0*/  BSYNC.RELIABLE B2 ;  /* 0x0000000000027941 */ /* 0x000fea0003800100 */
.L_x_53:
[----:B------:R-:W-:-:S13]  /*24f0*/  ISETP.GT.OR P0, PT, R14, 0x1f, !P0 ;  /* 0x0000001f0e00780c */ /* 0x000fda0004704670 */
[----:B------:R-:W-:Y:S05]  /*2500*/  @P0 BRA `(.L_x_57) ;  /* 0x00000000002c0947 */ /* 0x000fea0003800000 */
[----:B------:R-:W-:Y:S01]  /*2510*/  ISETP.GE.AND P0, PT, R14, R7, PT ;  /* 0x000000070e00720c */ /* 0x000fe20003f06270 */
[----:B------:R-:W-:-:S12]  /*2520*/  IMAD.MOV.U32 R18, RZ, RZ, 0x1 ;  /* 0x00000001ff127424 */ /* 0x000fd800078e00ff */
[----:B------:R-:W-:Y:S02]  /*2530*/  @!P0 IMAD R15, R14, 0x20, R7 ;  /* 0x000000200e0f8824 */ /* 0x000fe400078e0207 */
[----:B------:R-:W-:-:S03]  /*2540*/  @P0 IMAD R16, R7, 0x20, R14 ;  /* 0x0000002007100824 */ /* 0x000fc600078e020e */
[C---:B------:R-:W-:Y:S02]  /*2550*/  @!P0 IADD3 R14, P1, PT, R15.reuse, UR12, RZ ;  /* 0x0000000c0f0e8c10 */ /* 0x040fe4000ff3e0ff */
[----:B------:R-:W-:Y:S02]  /*2560*/  @P0 IADD3 R16, P2, PT, R16, UR12, RZ ;  /* 0x0000000c10100c10 */ /* 0x000fe4000ff5e0ff */
[----:B------:R-:W-:-:S03]  /*2570*/  @!P0 LEA.HI.X.SX32 R15, R15, UR13, 0x1, P1 ;  /* 0x0000000d0f0f8c11 */ /* 0x000fc600088f0eff */
[----:B------:R-:W-:Y:S02]  /*2580*/  @P0 IMAD.X R17, RZ, RZ, UR13, P2 ;  /* 0x0000000dff110e24 */ /* 0x000fe400090e06ff */
[----:B------:R3:W-:Y:S04]  /*2590*/  @!P0 STG.E.U8 desc[UR8][R14.64], R18 ;  /* 0x000000120e008986 */ /* 0x0007e8000c101108 */
[----:B------:R3:W-:Y:S01]  /*25a0*/  @P0 STG.E.U8 desc[UR8][R16.64], R18 ;  /* 0x0000001210000986 */ /* 0x0007e2000c101108 */
[----:B------:R-:W-:Y:S05]  /*25b0*/  BRA `(.L_x_56) ;  /* 0x0000000000147947 */ /* 0x000fea0003800000 */
.L_x_57:
[----:B------:R-:W-:-:S13]  /*25c0*/  ISETP.NE.AND P0, PT, R14, -0x2, PT ;  /* 0xfffffffe0e00780c */ /* 0x000fda0003f05270 */
[----:B------:R-:W-:Y:S05]  /*25d0*/  @P0 BRA `(.L_x_56) ;  /* 0x00000000000c0947 */ /* 0x000fea0003800000 */
[----:B------:R-:W-:Y:S02]  /*25e0*/  IMAD.MOV.U32 R14, RZ, RZ, -0x2 ;  /* 0xfffffffeff0e7424 */ /* 0x000fe400078e00ff */
[----:B------:R-:W-:-:S05]  /*25f0*/  IMAD.MOV.U32 R15, RZ, RZ, R7 ;  /* 0x000000ffff0f7224 */ /* 0x000fca00078e0007 */
[----:B------:R0:W5:Y:S02]  /*2600*/  ATOMG.E.CAS.STRONG.GPU PT, RZ, [R16], R14, R15 ;  /* 0x0000000e10ff73a9 */ /* 0x00016400001ee10f */
.L_x_56:
[----:B------:R-:W-:Y:S05]  /*2610*/  BSYNC.RECONVERGENT B1 ;  /* 0x0000000000017941 */ /* 0x000fea0003800200 */
.L_x_52:
[----:B01-3--:R-:W0:Y:S01]  /*2620*/  LDS R15, [R6+-0x200] ;  /* 0xfffe0000060f7984 */ /* 0x00be220000000800 */
[----:B------:R-:W-:Y:S02]  /*2630*/  IMAD.MOV.U32 R18, RZ, RZ, -0x1 ;  /* 0xffffffffff127424 */ /* 0x000fe400078e00ff */
        /* <DEDUP_REMOVED lines=11> */
[----:B----4-:R-:W0:Y:S01]  /*26f0*/  S2R R21, SR_LANEID ;  /* 0x0000000000157919 */ /* 0x010e220000000000 */
[----:B------:R-:W-:Y:S02]  /*2700*/  VOTEU.ANY UR4, UPT, PT ;  /* 0x0000000000047886 */ /* 0x000fe400038e0100 */
[----:B------:R-:W0:Y:S08]  /*2710*/  FLO.U32 R16, UR4 ;  /* 0x0000000400107d00 */ /* 0x000e3000080e0000 */
        /* <DEDUP_REMOVED lines=8> */
[----:B------:R-:W-:-:S13]  /*27a0*/  ISETP.GE.AND P0, PT, R14, 0x400, PT ;  /* 0x000004000e00780c */ /* 0x000fda0003f06270 */
[----:B------:R-:W-:Y:S05]  /*27b0*/  @!P0 BRA `(.L_x_62) ;  /* 0x00000000003c8947 */ /* 0x000fea0003800000 */
[----:B------:R-:W-:Y:S02]  /*27c0*/  VOTEU.ANY UR4, UPT, PT ;  /* 0x0000000000047886 */ /* 0x000fe400038e0100 */
[----:B------:R-:W0:Y:S08]  /*27d0*/  FLO.U32 R16, UR4 ;  /* 0x0000000400107d00 */ /* 0x000e3000080e0000 */
        /* <DEDUP_REMOVED lines=13> */
.L_x_62:
[----:B------:R-:W-:-:S04]  /*28b0*/  IMAD R17, R7, 0x400, R14 ;  /* 0x0000040007117824 */ /* 0x000fc800078e020e */
[----:B--2---:R-:W-:-:S05]  /*28c0*/  IMAD.WIDE R16, R17, 0x4, R12 ;  /* 0x0000000411107825 */ /* 0x004fca00078e020c */
[----:B------:R0:W-:Y:S01]  /*28d0*/  STG.E desc[UR8][R16.64], R15 ;  /* 0x0000000f10007986 */ /* 0x0001e2000c101908 */
[----:B------:R-:W-:Y:S05]  /*28e0*/  BRA `(.L_x_63) ;  /* 0x0000000000507947 */ /* 0x000fea0003800000 */
.L_x_61:
[----:B------:R-:W-:-:S13]  /*28f0*/  ISETP.NE.AND P0, PT, R18, R7, PT ;  /* 0x000000071200720c */ /* 0x000fda0003f05270 */
.L_x_60:
[----:B------:R-:W-:Y:S05]  /*2900*/  BSYNC.RELIABLE B2 ;  /* 0x0000000000027941 */ /* 0x000fea0003800100 */
.L_x_59:
[----:B------:R-:W-:-:S13]  /*2910*/  ISETP.LT.AND P1, PT, R18, 0x20, PT ;  /* 0x000000201200780c */ /* 0x000fda0003f21270 */
[----:B------:R-:W-:Y:S05]  /*2920*/  @P0 BRA P1, `(.L_x_64) ;  /* 0x0000000000180947 */ /* 0x000fea0000800000 */
[----:B------:R-:W-:-:S13]  /*2930*/  ISETP.NE.AND P0, PT, R18, -0x2, PT ;  /* 0xfffffffe1200780c */ /* 0x000fda0003f05270 */
[----:B------:R-:W-:Y:S05]  /*2940*/  @P0 BRA `(.L_x_63) ;  /* 0x0000000000380947 */ /* 0x000fea0003800000 */
[----:B------:R-:W-:Y:S02]  /*2950*/  IMAD.MOV.U32 R14, RZ, RZ, -0x2 ;  /* 0xfffffffeff0e7424 */ /* 0x000fe400078e00ff */
[----:B------:R-:W-:-:S05]  /*2960*/  IMAD.MOV.U32 R15, RZ, RZ, R7 ;  /* 0x000000ffff0f7224 */ /* 0x000fca00078e0007 */
[----:B------:R0:W5:Y:S01]  /*2970*/  ATOMG.E.CAS.STRONG.GPU PT, RZ, [R16], R14, R15 ;  /* 0x0000000e10ff73a9 */ /* 0x00016200001ee10f */
[----:B------:R-:W-:Y:S05]  /*2980*/  BRA `(.L_x_63) ;  /* 0x0000000000287947 */ /* 0x000fea0003800000 */
.L_x_64:
        /* <DEDUP_REMOVED lines=9> */
[----:B------:R3:W-:Y:S02]  /*2a20*/  @!P0 STG.E.U8 desc[UR8][R16.64], R18 ;  /* 0x0000001210008986 */ /* 0x0007e4000c101108 */
.L_x_63:
[----:B------:R-:W-:Y:S05]  /*2a30*/  BSYNC.RECONVERGENT B1 ;  /* 0x0000000000017941 */ /* 0x000fea0003800200 */
.L_x_58:
[----:B01-3--:R-:W0:Y:S01]  /*2a40*/  LDS R15, [R6] ;  /* 0x00000000060f7984 */ /* 0x00be220000000800 */
        /* <DEDUP_REMOVED lines=22> */
[----:B0-----:R-:W-:-:S04]  /*2bb0*/  IADD3 R14, PT, PT, R14, R19, RZ ;  /* 0x000000130e0e7210 */ /* 0x001fc80007ffe0ff */
        /* <DEDUP_REMOVED lines=13> */
[----:B------:R-:W-:-:S04]  /*2c90*/  IMAD R17, R7, 0x400, R14 ;  /* 0x0000040007117824 */ /* 0x000fc800078e020e */
[----:B------:R-:W-:-:S05]  /*2ca0*/  IMAD.WIDE R16, R17, 0x4, R8 ;  /* 0x0000000411107825 */ /* 0x000fca00078e0208 */
[----:B------:R0:W-:Y:S01]  /*2cb0*/  STG.E desc[UR8][R16.64], R15 ;  /* 0x0000000f10007986 */ /* 0x0001e2000c101908 */
[----:B------:R-:W-:Y:S05]  /*2cc0*/  BRA `(.L_x_70) ;  /* 0x0000000000607947 */ /* 0x000fea0003800000 */
.L_x_69:
[----:B------:R-:W-:-:S04]  /*2cd0*/  IMAD R17, R7, 0x400, R14 ;  /* 0x0000040007117824 */ /* 0x000fc800078e020e */
[----:B--2---:R-:W-:-:S05]  /*2ce0*/  IMAD.WIDE R16, R17, 0x4, R12 ;  /* 0x0000000411107825 */ /* 0x004fca00078e020c */
[----:B------:R3:W-:Y:S01]  /*2cf0*/  STG.E desc[UR8][R16.64], R15 ;  /* 0x0000000f10007986 */ /* 0x0007e2000c101908 */
[----:B------:R-:W-:Y:S05]  /*2d00*/  BRA `(.L_x_70) ;  /* 0x0000000000507947 */ /* 0x000fea0003800000 */
.L_x_68:
[----:B------:R-:W-:-:S13]  /*2d10*/  ISETP.NE.AND P0, PT, R18, R7, PT ;  /* 0x000000071200720c */ /* 0x000fda0003f05270 */
.L_x_67:
[----:B------:R-:W-:Y:S05]  /*2d20*/  BSYNC.RELIABLE B2 ;  /* 0x0000000000027941 */ /* 0x000fea0003800100 */
.L_x_66:
        /* <DEDUP_REMOVED lines=8> */
.L_x_71:
        /* <DEDUP_REMOVED lines=10> */
.L_x_70:
[----:B------:R-:W-:Y:S05]  /*2e50*/  BSYNC.RECONVERGENT B1 ;  /* 0x0000000000017941 */ /* 0x000fea0003800200 */
.L_x_65:
[----:B01-3--:R-:W0:Y:S01]  /*2e60*/  LDS R15, [R6+0x200] ;  /* 0x00020000060f7984 */ /* 0x00be220000000800 */
[----:B------:R-:W-:Y:S01]  /*2e70*/  MOV R18, 0xffffffff ;  /* 0xffffffff00127802 */ /* 0x000fe20000000f00 */
        /* <DEDUP_REMOVED lines=39> */
.L_x_76:
[----:B------:R-:W-:-:S04]  /*30f0*/  IMAD R17, R7, 0x400, R14 ;  /* 0x0000040007117824 */ /* 0x000fc800078e020e */
[----:B--2---:R-:W-:-:S05]  /*3100*/  IMAD.WIDE R16, R17, 0x4, R12 ;  /* 0x0000000411107825 */ /* 0x004fca00078e020c */
[----:B------:R1:W-:Y:S01]  /*3110*/  STG.E desc[UR8][R16.64], R15 ;  /* 0x0000000f10007986 */ /* 0x0003e2000c101908 */
[----:B------:R-:W-:Y:S05]  /*3120*/  BRA `(.L_x_77) ;  /* 0x0000000000507947 */ /* 0x000fea0003800000 */
.L_x_75:
[----:B------:R-:W-:-:S13]  /*3130*/  ISETP.NE.AND P0, PT, R18, R7, PT ;  /* 0x000000071200720c */ /* 0x000fda0003f05270 */
.L_x_74:
[----:B------:R-:W-:Y:S05]  /*3140*/  BSYNC.RELIABLE B2 ;  /* 0x0000000000027941 */ /* 0x000fea0003800100 */
.L_x_73:
        /* <DEDUP_REMOVED lines=8> */
.L_x_78:
[----:B------:R-:W-:-:S13]  /*31d0*/  ISETP.GE.AND P0, PT, R18, R7, PT ;  /* 0x000000071200720c */ /* 0x000fda0003f06270 */
[----:B------:R-:W-:Y:S02]  /*31e0*/  @P0 IMAD R14, R7, 0x20, R18 ;  /* 0x00000020070e0824 */ /* 0x000fe400078e0212 */
[----:B------:R-:W-:Y:S02]  /*31f0*/  @!P0 IMAD R17, R18, 0x20, R7 ;  /* 0x0000002012118824 */ /* 0x000fe400078e0207 */
[----:B------:R-:W-:Y:S01]  /*3200*/  HFMA2 R18, -RZ, RZ, 0, 5.9604644775390625e-08 ;  /* 0x00000001ff127431 */ /* 0x000fe200000001ff */
[----:B------:R-:W-:Y:S02]  /*3210*/  @P0 IADD3 R14, P1, PT, R14, UR12, RZ ;  /* 0x0000000c0e0e0c10 */ /* 0x000fe4000ff3e0ff */
[----:B------:R-:W-:-:S03]  /*3220*/  @!P0 IADD3 R16, P2, PT, R17, UR12, RZ ;  /* 0x0000000c11108c10 */ /* 0x000fc6000ff5e0ff */
[----:B------:R-:W-:Y:S01]  /*3230*/  @P0 IMAD.X R15, RZ, RZ, UR13, P1 ;  /* 0x0000000dff0f0e24 */ /* 0x000fe200088e06ff */
[----:B------:R-:W-:-:S04]  /*3240*/  @!P0 LEA.HI.X.SX32 R17, R17, UR13, 0x1, P2 ;  /* 0x0000000d11118c11 */ /* 0x000fc800090f0eff */
[----:B------:R3:W-:Y:S04]  /*3250*/  @P0 STG.E.U8 desc[UR8][R14.64], R18 ;  /* 0x000000120e000986 */ /* 0x0007e8000c101108 */
[----:B------:R3:W-:Y:S02]  /*3260*/  @!P0 STG.E.U8 desc[UR8][R16.64], R18 ;  /* 0x0000001210008986 */ /* 0x0007e4000c101108 */
.L_x_77:
[----:B------:R-:W-:Y:S05]  /*3270*/  BSYNC.RECONVERGENT B1 ;  /* 0x0000000000017941 */ /* 0x000fea0003800200 */
.L_x_72:
[----:B------:R-:W-:Y:S02]  /*3280*/  VIADD R0, R0, 0x200 ;  /* 0x0000020000007836 */ /* 0x000fe40000000000 */
[----:B------:R-:W-:-:S03]  /*3290*/  VIADD R6, R6, 0x800 ;  /* 0x0000080006067836 */ /* 0x000fc60000000000 */
[----:B------:R-:W-:-:S13]  /*32a0*/  ISETP.GE.AND P0, PT, R0, UR14, PT ;  /* 0x0000000e00007c0c */ /* 0x000fda000bf06270 */
[----:B------:R-:W-:Y:S05]  /*32b0*/  @!P0 BRA `(.L_x_79) ;  /* 0xffffffec00d08947 */ /* 0x000fea000383ffff */
.L_x_41:
[----:B------:R-:W-:Y:S05]  /*32c0*/  BSYNC.RECONVERGENT B0 ;  /* 0x0000000000007941 */ /* 0x000fea0003800200 */
.L_x_40:
[----:B------:R-:W-:Y:S05]  /*32d0*/  BRA `(.L_x_80) ;  /* 0x0000000000147947 */ /* 0x000fea0003800000 */
.L_x_39:
[----:B------:R-:W0:Y:S01]  /*32e0*/  LDS R5, [UR4] ;  /* 0x00000004ff057984 */ /* 0x000e220008000800 */
[----:B------:R-:W0:Y:S01]  /*32f0*/  LDC.64 R2, c[0x0][0x388] ;  /* 0x0000e200ff027b82 */ /* 0x000e220000000a00 */
[----:B------:R-:W-:Y:S02]  /*3300*/  IMAD.MOV.U32 R7, RZ, RZ, -0x2 ;  /* 0xfffffffeff077424 */ /* 0x000fe400078e00ff */
[----:B0-----:R-:W-:-:S05]  /*3310*/  IMAD.WIDE R2, R5, 0x4, R2 ;  /* 0x0000000405027825 */ /* 0x001fca00078e0202 */
[----:B------:R0:W-:Y:S02]  /*3320*/  STG.E desc[UR8][R2.64], R7 ;  /* 0x0000000702007986 */ /* 0x0001e4000c101908 */
.L_x_80:
[----:B------:R-:W-:Y:S06]  /*3330*/  BAR.SYNC.DEFER_BLOCKING 0x0 ;  /* 0x0000000000007b1d */ /* 0x000fec0000010000 */
[----:B------:R-:W-:Y:S05]  /*3340*/  EXIT ;  /* 0x000000000000794d */ /* 0x000fea0003800000 */
        .weak           $__internal_0_$__cuda_sm20_sqrt_rn_f32_slowpath
        .type           $__internal_0_$__cuda_sm20_sqrt_rn_f32_slowpath,@function
        .size           $__internal_0_$__cuda_sm20_sqrt_rn_f32_slowpath,(.L_x_83 - $__internal_0_$__cuda_sm20_sqrt_rn_f32_slowpath)
$__internal_0_$__cuda_sm20_sqrt_rn_f32_slowpath:
[----:B------:R-:W-:-:S13]  /*3350*/  LOP3.LUT P0, RZ, R22, 0x7fffffff, RZ, 0xc0, !PT ;  /* 0x7fffffff16ff7812 */ /* 0x000fda000780c0ff */
[----:B------:R-:W-:Y:S01]  /*3360*/  @!P0 IMAD.MOV.U32 R27, RZ, RZ, R22 ;  /* 0x000000ffff1b8224 */ /* 0x000fe200078e0016 */
[----:B------:R-:W-:Y:S06]  /*3370*/  @!P0 BRA `(.L_x_81) ;  /* 0x0000000000408947 */ /* 0x000fec0003800000 */
[----:B------:R-:W-:-:S13]  /*3380*/  FSETP.GEU.FTZ.AND P0, PT, R22, RZ, PT ;  /* 0x000000ff1600720b */ /* 0x000fda0003f1e000 */
[----:B------:R-:W-:Y:S01]  /*3390*/  @!P0 IMAD.MOV.U32 R27, RZ, RZ, 0x7fffffff ;  /* 0x7fffffffff1b8424 */ /* 0x000fe200078e00ff */
[----:B------:R-:W-:Y:S06]  /*33a0*/  @!P0 BRA `(.L_x_81) ;  /* 0x0000000000348947 */ /* 0x000fec0003800000 */
[----:B------:R-:W-:-:S13]  /*33b0*/  FSETP.GTU.FTZ.AND P0, PT, |R22|, +INF , PT ;  /* 0x7f8000001600780b */ /* 0x000fda0003f1c200 */
[----:B------:R-:W-:Y:S01]  /*33c0*/  @P0 FADD.FTZ R27, R22, 1 ;  /* 0x3f800000161b0421 */ /* 0x000fe20000010000 */
[----:B------:R-:W-:Y:S06]  /*33d0*/  @P0 BRA `(.L_x_81) ;  /* 0x0000000000280947 */ /* 0x000fec0003800000 */
[----:B------:R-:W-:-:S13]  /*33e0*/  FSETP.NEU.FTZ.AND P0, PT, |R22|, +INF , PT ;  /* 0x7f8000001600780b */ /* 0x000fda0003f1d200 */
[----:B------:R-:W-:-:S04]  /*33f0*/  @P0 FFMA R25, R22, 1.84467440737095516160e+19, RZ ;  /* 0x5f80000016190823 */ /* 0x000fc800000000ff */
[----:B------:R-:W0:Y:S02]  /*3400*/  @P0 MUFU.RSQ R28, R25 ;  /* 0x00000019001c0308 */ /* 0x000e240000001400 */
[----:B0-----:R-:W-:Y:S01]  /*3410*/  @P0 FMUL.FTZ R27, R25, R28 ;  /* 0x0000001c191b0220 */ /* 0x001fe20000410000 */
[----:B------:R-:W-:-:S03]  /*3420*/  @P0 FMUL.FTZ R28, R28, 0.5 ;  /* 0x3f0000001c1c0820 */ /* 0x000fc60000410000 */
[----:B------:R-:W-:-:S04]  /*3430*/  @P0 FADD.FTZ R29, -R27, -RZ ;  /* 0x800000ff1b1d0221 */ /* 0x000fc80000010100 */
[----:B------:R-:W-:-:S04]  /*3440*/  @P0 FFMA R29, R27, R29, R25 ;  /* 0x0000001d1b1d0223 */ /* 0x000fc80000000019 */
[----:B------:R-:W-:Y:S01]  /*3450*/  @P0 FFMA R28, R29, R28, R27 ;  /* 0x0000001c1d1c0223 */ /* 0x000fe2000000001b */
[----:B------:R-:W-:-:S03]  /*3460*/  @!P0 IMAD.MOV.U32 R27, RZ, RZ, R22 ;  /* 0x000000ffff1b8224 */ /* 0x000fc600078e0016 */
[----:B------:R-:W-:-:S07]  /*3470*/  @P0 FMUL.FTZ R27, R28, 2.3283064365386962891e-10 ;  /* 0x2f8000001c1b0820 */ /* 0x000fce0000410000 */
.L_x_81:
[----:B------:R-:W-:-:S04]  /*3480*/  IMAD.MOV.U32 R25, RZ, RZ, 0x0 ;  /* 0x00000000ff197424 */ /* 0x000fc800078e00ff */
[----:B------:R-:W-:Y:S05]  /*3490*/  RET.REL.NODEC R24 `(_Z6DBSCANPfPiS0_S0_S0_S0_Pb) ;  /* 0xffffffc818d87950 */ /* 0x000fea0003c3ffff */
.L_x_82:
        /* <DEDUP_REMOVED lines=14> */
.L_x_83:


//--------------------- .nv.global.init           --------------------------
	.section	.nv.global.init,"aw",@progbits
.nv.global.init:
	.type		$str,@object
	.size		$str,(.L_2 - $str)
$str:
        /*0000*/ 	.byte	0x50, 0x6f, 0x69, 0x6e, 0x74, 0x20, 0x25, 0x64, 0x3a, 0x20, 0x25, 0x64, 0x0a, 0x00
.L_2:


//--------------------- .nv.shared.reserved.0     --------------------------
	.section	.nv.shared.reserved.0,"aw",@nobits
	.weak		__nv_reservedSMEM_offset_0_alias
	.size		__nv_reservedSMEM_offset_0_alias, 0, 64
	.other		__nv_reservedSMEM_offset_0_alias,@"STO_CUDA_RESERVED_SHARED STV_DEFAULT"
__nv_reservedSMEM_offset_0_alias:
	.zero		0
	.zero		64


//--------------------- .nv.shared._Z6DBSCANPfPiS0_S0_S0_S0_Pb --------------------------
	.section	.nv.shared._Z6DBSCANPfPiS0_S0_S0_S0_Pb,"aw",@nobits
	.sectionflags	@""
	.align	4
.nv.shared._Z6DBSCANPfPiS0_S0_S0_S0_Pb:
	.zero		5133


//--------------------- .nv.constant0._Z12showClustersPi --------------------------
	.section	.nv.constant0._Z12showClustersPi,"a",@progbits
	.sectionflags	@""
	.align	4
.nv.constant0._Z12showClustersPi:
	.zero		904


//--------------------- .nv.constant0._Z6DBSCANPfPiS0_S0_S0_S0_Pb --------------------------
	.section	.nv.constant0._Z6DBSCANPfPiS0_S0_S0_S0_Pb,"a",@progbits
	.sectionflags	@""
	.align	4
.nv.constant0._Z6DBSCANPfPiS0_S0_S0_S0_Pb:
	.zero		952


//--------------------- SYMBOLS --------------------------

	.type		.nv.reservedSmem.offset0,@object
	.size		.nv.reservedSmem.offset0,0x4
	.type		.nv.reservedSmem.cap,@object
	.size		.nv.reservedSmem.cap,0x4
	.type		vprintf,@function
